// auto-generated by cutlass_sweep.gemm — config: {"arch": "sm_100", "cluster_m": 2, "cluster_n": 1, "dtype": "e5m2", "stages": 0, "tile_k": 64, "tile_m": 128, "tile_n": 128}
#include "cutlass/cutlass.h"
#include "cutlass/gemm/collective/collective_builder.hpp"
#include "cutlass/gemm/device/gemm_universal_adapter.h"
#include "cutlass/gemm/kernel/gemm_universal.hpp"
#include "cutlass/epilogue/collective/collective_builder.hpp"

using ElemA = cutlass::float_e5m2_t;
using ElemB = cutlass::float_e5m2_t;
using ElemCD = cutlass::float_e5m2_t;
using Acc  = float;
using TileShape    = cute::Shape<cute::_128, cute::_128, cute::_64>;
using ClusterShape = cute::Shape<cute::_2, cute::_1, cute::_1>;

using CollectiveEpilogue = typename cutlass::epilogue::collective::CollectiveBuilder<
    cutlass::arch::Sm100, cutlass::arch::OpClassTensorOp,
    TileShape, ClusterShape,
    cutlass::epilogue::collective::EpilogueTileAuto,
    Acc, Acc,
    ElemCD, cutlass::layout::RowMajor, 128 / cutlass::sizeof_bits<ElemCD>::value,
    ElemCD, cutlass::layout::RowMajor, 128 / cutlass::sizeof_bits<ElemCD>::value,
    cutlass::epilogue::collective::EpilogueScheduleAuto
  >::CollectiveOp;

using CollectiveMainloop = typename cutlass::gemm::collective::CollectiveBuilder<
    cutlass::arch::Sm100, cutlass::arch::OpClassTensorOp,
    ElemA, cutlass::layout::RowMajor, 128 / cutlass::sizeof_bits<ElemA>::value,
    ElemB, cutlass::layout::ColumnMajor, 128 / cutlass::sizeof_bits<ElemB>::value,
    Acc,
    TileShape, ClusterShape,
    cutlass::gemm::collective::StageCountAutoCarveout<static_cast<int>(sizeof(typename CollectiveEpilogue::SharedStorage))>,
    cutlass::gemm::collective::KernelScheduleAuto
  >::CollectiveOp;

using GemmKernel = cutlass::gemm::kernel::GemmUniversal<
    cute::Shape<int,int,int,int>,
    CollectiveMainloop,
    CollectiveEpilogue
>;
using Gemm = cutlass::gemm::device::GemmUniversalAdapter<GemmKernel>;

// Force the device kernel symbol into the cubin without needing a host main.
auto* _anchor = &cutlass::device_kernel<GemmKernel>;


// ===== COMPILED SASS (sm_100a) =====

	.target	sm_100a

	.elftype	@"ET_EXEC"


//--------------------- .note.nv.tkinfo           --------------------------
	.section	.note.nv.tkinfo,"",@"SHT_NOTE"
	.sectionflags	@"SHF_NOTE_NV_TKINFO"
	.tkinfo
        /*0018*/ 	.word	0x00000002
        /*0030*/ 	.string	""
        /*0030*/ 	.string	"ptxas"
        /*0030*/ 	.string	"Cuda compilation tools, release 13.0, V13.0.88"
        /*0030*/ 	.string	"Build cuda_13.0.r13.0/compiler.36424714_0"
        /*0030*/ 	.string	"-arch sm_100a -m 64 "



//--------------------- .note.nv.cuinfo           --------------------------
	.section	.note.nv.cuinfo,"",@"SHT_NOTE"
	.sectionflags	@"SHF_NOTE_NV_CUINFO"
        /*0018*/ 	.short	0x0002
        /*001a*/ 	.short	0x0064
        /*001c*/ 	.short	0x0082
	.zero		2


//--------------------- .nv.info                  --------------------------
	.section	.nv.info,"",@"SHT_CUDA_INFO"
	.align	4


	//----- nvinfo : EIATTR_REGCOUNT
	.align		4
        /*0000*/ 	.byte	0x04, 0x2f
        /*0002*/ 	.short	(.L_19 - .L_18)
	.align		4
.L_18:
        /*0004*/ 	.word	index@(_ZN7cutlass13device_kernelINS_4gemm6kernel13GemmUniversalIN4cute5tupleIJiiiiEEENS1_10collective13CollectiveMmaINS1_35MainloopSm100TmaUmmaWarpSpecializedILi26ELi2ELi4ENS5_IJNS4_1CILi2EEENSA_ILi1EEESC_EEEEENS5_IJNSA_ILi128EEESF_NSA_ILi64EEEEEENS_12float_e5m2_tENS5_IJlSC_lEEESI_SJ_NS4_8TiledMMAINS4_8MMA_AtomIJNS4_10MMA_TraitsINS4_25SM100_MMA_F8F6F4_2x1SM_SSEJSI_SI_fSF_SF_NS4_17integral_constantINS4_4UMMA5MajorELSQ_0EEESR_NSO_INSP_7ScaleInELSS_0EEEST_EEEEEENS4_6LayoutINS5_IJSC_SC_SC_EEENS5_IJNSA_ILi0EEESY_SY_EEEEENS5_IJNS4_10UnderscoreES11_S11_EEEEENS4_18SM100_TMA_2SM_LOADENS4_14ComposedLayoutINS4_7SwizzleILi2ELi4ELi3EEENS4_18smem_ptr_flag_bitsILi8EEENSW_INS5_IJNSA_ILi8EEESG_EEENS5_IJSG_SC_EEEEEEEvNS4_8identityES14_S1E_vS1F_EENS_8epilogue10collective18CollectiveEpilogueINS1H_23Sm100TmaWarpSpecializedILi2ELi2ELi32ELb0ELb0EEEJNS5_IJSG_SF_SG_EEENS5_IJNSW_ISG_SC_EENSW_INS5_IJNSA_ILi32EEESB_EEENS5_IJSC_SG_EEEEEEEESI_SJ_SI_SJ_NS1H_6fusion15FusionCallbacksIS1L_NS1T_17LinearCombinationISI_fSI_fLNS_15FloatRoundStyleE2EEES1M_S1S_JEEENS4_5SM1004TMEM4LOAD26SM100_TMEM_LOAD_32dp32b32xENS4_13SM90_TMA_LOADENS15_INS16_ILi1ELi4ELi3EEES19_NSW_INS5_IJS1A_S1O_EEENS5_IJS1O_SC_EEEEEEENS4_39AutoVectorizingCopyWithAssumedAlignmentILi128EEENS4_14SM90_TMA_STOREES28_S2A_S2A_EEEvvEEEEvNT_6ParamsE)
        /*0008*/ 	.word	0x00000080


	//----- nvinfo : EIATTR_FRAME_SIZE
	.align		4
.L_19:
        /*000c*/ 	.byte	0x04, 0x11
        /*000e*/ 	.short	(.L_21 - .L_20)
	.align		4
.L_20:
        /*0010*/ 	.word	index@($__internal_2_$__cuda_sm10x_tcgen05_guardrail_trap_unallocated_columns_being_dealloced)
        /*0014*/ 	.word	0x00000000


	//----- nvinfo : EIATTR_FRAME_SIZE
	.align		4
.L_21:
        /*0018*/ 	.byte	0x04, 0x11
        /*001a*/ 	.short	(.L_23 - .L_22)
	.align		4
.L_22:
        /*001c*/ 	.word	index@($__internal_1_$__cuda_sm10x_tcgen05_guardrail_trap_phase_invalid_during_alloc)
        /*0020*/ 	.word	0x00000000


	//----- nvinfo : EIATTR_FRAME_SIZE
	.align		4
.L_23:
        /*0024*/ 	.byte	0x04, 0x11
        /*0026*/ 	.short	(.L_25 - .L_24)
	.align		4
.L_24:
        /*0028*/ 	.word	index@($__internal_0_$__cuda_sm10x_tcgen05_guardrail_trap_col_being_dealloced_not_returned_by_alloc)
        /*002c*/ 	.word	0x00000000


	//----- nvinfo : EIATTR_FRAME_SIZE
	.align		4
.L_25:
        /*0030*/ 	.byte	0x04, 0x11
        /*0032*/ 	.short	(.L_27 - .L_26)
	.align		4
.L_26:
        /*0034*/ 	.word	index@(_ZN7cutlass13device_kernelINS_4gemm6kernel13GemmUniversalIN4cute5tupleIJiiiiEEENS1_10collective13CollectiveMmaINS1_35MainloopSm100TmaUmmaWarpSpecializedILi26ELi2ELi4ENS5_IJNS4_1CILi2EEENSA_ILi1EEESC_EEEEENS5_IJNSA_ILi128EEESF_NSA_ILi64EEEEEENS_12float_e5m2_tENS5_IJlSC_lEEESI_SJ_NS4_8TiledMMAINS4_8MMA_AtomIJNS4_10MMA_TraitsINS4_25SM100_MMA_F8F6F4_2x1SM_SSEJSI_SI_fSF_SF_NS4_17integral_constantINS4_4UMMA5MajorELSQ_0EEESR_NSO_INSP_7ScaleInELSS_0EEEST_EEEEEENS4_6LayoutINS5_IJSC_SC_SC_EEENS5_IJNSA_ILi0EEESY_SY_EEEEENS5_IJNS4_10UnderscoreES11_S11_EEEEENS4_18SM100_TMA_2SM_LOADENS4_14ComposedLayoutINS4_7SwizzleILi2ELi4ELi3EEENS4_18smem_ptr_flag_bitsILi8EEENSW_INS5_IJNSA_ILi8EEESG_EEENS5_IJSG_SC_EEEEEEEvNS4_8identityES14_S1E_vS1F_EENS_8epilogue10collective18CollectiveEpilogueINS1H_23Sm100TmaWarpSpecializedILi2ELi2ELi32ELb0ELb0EEEJNS5_IJSG_SF_SG_EEENS5_IJNSW_ISG_SC_EENSW_INS5_IJNSA_ILi32EEESB_EEENS5_IJSC_SG_EEEEEEEESI_SJ_SI_SJ_NS1H_6fusion15FusionCallbacksIS1L_NS1T_17LinearCombinationISI_fSI_fLNS_15FloatRoundStyleE2EEES1M_S1S_JEEENS4_5SM1004TMEM4LOAD26SM100_TMEM_LOAD_32dp32b32xENS4_13SM90_TMA_LOADENS15_INS16_ILi1ELi4ELi3EEES19_NSW_INS5_IJS1A_S1O_EEENS5_IJS1O_SC_EEEEEEENS4_39AutoVectorizingCopyWithAssumedAlignmentILi128EEENS4_14SM90_TMA_STOREES28_S2A_S2A_EEEvvEEEEvNT_6ParamsE)
        /*0038*/ 	.word	0x00000000


	//----- nvinfo : EIATTR_MIN_STACK_SIZE
	.align		4
.L_27:
        /*003c*/ 	.byte	0x04, 0x12
        /*003e*/ 	.short	(.L_29 - .L_28)
	.align		4
.L_28:
        /*0040*/ 	.word	index@(_ZN7cutlass13device_kernelINS_4gemm6kernel13GemmUniversalIN4cute5tupleIJiiiiEEENS1_10collective13CollectiveMmaINS1_35MainloopSm100TmaUmmaWarpSpecializedILi26ELi2ELi4ENS5_IJNS4_1CILi2EEENSA_ILi1EEESC_EEEEENS5_IJNSA_ILi128EEESF_NSA_ILi64EEEEEENS_12float_e5m2_tENS5_IJlSC_lEEESI_SJ_NS4_8TiledMMAINS4_8MMA_AtomIJNS4_10MMA_TraitsINS4_25SM100_MMA_F8F6F4_2x1SM_SSEJSI_SI_fSF_SF_NS4_17integral_constantINS4_4UMMA5MajorELSQ_0EEESR_NSO_INSP_7ScaleInELSS_0EEEST_EEEEEENS4_6LayoutINS5_IJSC_SC_SC_EEENS5_IJNSA_ILi0EEESY_SY_EEEEENS5_IJNS4_10UnderscoreES11_S11_EEEEENS4_18SM100_TMA_2SM_LOADENS4_14ComposedLayoutINS4_7SwizzleILi2ELi4ELi3EEENS4_18smem_ptr_flag_bitsILi8EEENSW_INS5_IJNSA_ILi8EEESG_EEENS5_IJSG_SC_EEEEEEEvNS4_8identityES14_S1E_vS1F_EENS_8epilogue10collective18CollectiveEpilogueINS1H_23Sm100TmaWarpSpecializedILi2ELi2ELi32ELb0ELb0EEEJNS5_IJSG_SF_SG_EEENS5_IJNSW_ISG_SC_EENSW_INS5_IJNSA_ILi32EEESB_EEENS5_IJSC_SG_EEEEEEEESI_SJ_SI_SJ_NS1H_6fusion15FusionCallbacksIS1L_NS1T_17LinearCombinationISI_fSI_fLNS_15FloatRoundStyleE2EEES1M_S1S_JEEENS4_5SM1004TMEM4LOAD26SM100_TMEM_LOAD_32dp32b32xENS4_13SM90_TMA_LOADENS15_INS16_ILi1ELi4ELi3EEES19_NSW_INS5_IJS1A_S1O_EEENS5_IJS1O_SC_EEEEEEENS4_39AutoVectorizingCopyWithAssumedAlignmentILi128EEENS4_14SM90_TMA_STOREES28_S2A_S2A_EEEvvEEEEvNT_6ParamsE)
        /*0044*/ 	.word	0x00000000
.L_29:


//--------------------- .nv.compat                --------------------------
	.section	.nv.compat,"",@"SHT_CUDA_COMPAT_INFO"
	.align	4
        /*0000*/ 	.byte	0x02, 0x09, 0x01, 0x00, 0x02, 0x02, 0x02, 0x00, 0x02, 0x05, 0x05, 0x00, 0x03, 0x07, 0x01, 0x01
        /*0010*/ 	.byte	0x02, 0x03, 0x01, 0x00, 0x02, 0x06, 0x01, 0x00, 0x04, 0x0b, 0x08, 0x00, 0x09, 0x00, 0x00, 0x00
        /*0020*/ 	.byte	0x00, 0x00, 0x00, 0x00


//--------------------- .nv.info._ZN7cutlass13device_kernelINS_4gemm6kernel13GemmUniversalIN4cute5tupleIJiiiiEEENS1_10collective13CollectiveMmaINS1_35MainloopSm100TmaUmmaWarpSpecializedILi26ELi2ELi4ENS5_IJNS4_1CILi2EEENSA_ILi1EEESC_EEEEENS5_IJNSA_ILi128EEESF_NSA_ILi64EEEEEENS_12float_e5m2_tENS5_IJlSC_lEEESI_SJ_NS4_8TiledMMAINS4_8MMA_AtomIJNS4_10MMA_TraitsINS4_25SM100_MMA_F8F6F4_2x1SM_SSEJSI_SI_fSF_SF_NS4_17integral_constantINS4_4UMMA5MajorELSQ_0EEESR_NSO_INSP_7ScaleInELSS_0EEEST_EEEEEENS4_6LayoutINS5_IJSC_SC_SC_EEENS5_IJNSA_ILi0EEESY_SY_EEEEENS5_IJNS4_10UnderscoreES11_S11_EEEEENS4_18SM100_TMA_2SM_LOADENS4_14ComposedLayoutINS4_7SwizzleILi2ELi4ELi3EEENS4_18smem_ptr_flag_bitsILi8EEENSW_INS5_IJNSA_ILi8EEESG_EEENS5_IJSG_SC_EEEEEEEvNS4_8identityES14_S1E_vS1F_EENS_8epilogue10collective18CollectiveEpilogueINS1H_23Sm100TmaWarpSpecializedILi2ELi2ELi32ELb0ELb0EEEJNS5_IJSG_SF_SG_EEENS5_IJNSW_ISG_SC_EENSW_INS5_IJNSA_ILi32EEESB_EEENS5_IJSC_SG_EEEEEEEESI_SJ_SI_SJ_NS1H_6fusion15FusionCallbacksIS1L_NS1T_17LinearCombinationISI_fSI_fLNS_15FloatRoundStyleE2EEES1M_S1S_JEEENS4_5SM1004TMEM4LOAD26SM100_TMEM_LOAD_32dp32b32xENS4_13SM90_TMA_LOADENS15_INS16_ILi1ELi4ELi3EEES19_NSW_INS5_IJS1A_S1O_EEENS5_IJS1O_SC_EEEEEEENS4_39AutoVectorizingCopyWithAssumedAlignmentILi128EEENS4_14SM90_TMA_STOREES28_S2A_S2A_EEEvvEEEEvNT_6ParamsE --------------------------
	.section	.nv.info._ZN7cutlass13device_kernelINS_4gemm6kernel13GemmUniversalIN4cute5tupleIJiiiiEEENS1_10collective13CollectiveMmaINS1_35MainloopSm100TmaUmmaWarpSpecializedILi26ELi2ELi4ENS5_IJNS4_1CILi2EEENSA_ILi1EEESC_EEEEENS5_IJNSA_ILi128EEESF_NSA_ILi64EEEEEENS_12float_e5m2_tENS5_IJlSC_lEEESI_SJ_NS4_8TiledMMAINS4_8MMA_AtomIJNS4_10MMA_TraitsINS4_25SM100_MMA_F8F6F4_2x1SM_SSEJSI_SI_fSF_SF_NS4_17integral_constantINS4_4UMMA5MajorELSQ_0EEESR_NSO_INSP_7ScaleInELSS_0EEEST_EEEEEENS4_6LayoutINS5_IJSC_SC_SC_EEENS5_IJNSA_ILi0EEESY_SY_EEEEENS5_IJNS4_10UnderscoreES11_S11_EEEEENS4_18SM100_TMA_2SM_LOADENS4_14ComposedLayoutINS4_7SwizzleILi2ELi4ELi3EEENS4_18smem_ptr_flag_bitsILi8EEENSW_INS5_IJNSA_ILi8EEESG_EEENS5_IJSG_SC_EEEEEEEvNS4_8identityES14_S1E_vS1F_EENS_8epilogue10collective18CollectiveEpilogueINS1H_23Sm100TmaWarpSpecializedILi2ELi2ELi32ELb0ELb0EEEJNS5_IJSG_SF_SG_EEENS5_IJNSW_ISG_SC_EENSW_INS5_IJNSA_ILi32EEESB_EEENS5_IJSC_SG_EEEEEEEESI_SJ_SI_SJ_NS1H_6fusion15FusionCallbacksIS1L_NS1T_17LinearCombinationISI_fSI_fLNS_15FloatRoundStyleE2EEES1M_S1S_JEEENS4_5SM1004TMEM4LOAD26SM100_TMEM_LOAD_32dp32b32xENS4_13SM90_TMA_LOADENS15_INS16_ILi1ELi4ELi3EEES19_NSW_INS5_IJS1A_S1O_EEENS5_IJS1O_SC_EEEEEEENS4_39AutoVectorizingCopyWithAssumedAlignmentILi128EEENS4_14SM90_TMA_STOREES28_S2A_S2A_EEEvvEEEEvNT_6ParamsE,"",@"SHT_CUDA_INFO"
	.sectionflags	@""
	.align	4


	//----- nvinfo : EIATTR_CUDA_API_VERSION
	.align		4
        /*0000*/ 	.byte	0x04, 0x37
        /*0002*/ 	.short	(.L_31 - .L_30)
.L_30:
        /*0004*/ 	.word	0x00000082


	//----- nvinfo : EIATTR_KPARAM_INFO
	.align		4
.L_31:
        /*0008*/ 	.byte	0x04, 0x17
        /*000a*/ 	.short	(.L_33 - .L_32)
.L_32:
        /*000c*/ 	.word	0x00000000
        /*0010*/ 	.short	0x0000
        /*0012*/ 	.short	0x0000
        /*0014*/ 	.byte	0x00, 0xf0, 0x01, 0x20


	//----- nvinfo : EIATTR_AT_ENTRY_FRAGMENTS
	.align		4
.L_33:
        /*0018*/ 	.byte	0x04, 0x4f
        /*001a*/ 	.short	(.L_35 - .L_34)


	//   ....[0]....
.L_34:
        /*001c*/ 	.word	0x00000007


	//----- nvinfo : EIATTR_RESERVED_SMEM_USED
	.align		4
.L_35:
        /*0020*/ 	.byte	0x01, 0x41
	.zero		2


	//----- nvinfo : EIATTR_SPARSE_MMA_MASK
	.align		4
        /*0024*/ 	.byte	0x03, 0x50
        /*0026*/ 	.short	0x0000


	//----- nvinfo : EIATTR_TCGEN05_2CTA_USED
	.align		4
        /*0028*/ 	.byte	0x01, 0x52
	.zero		2


	//----- nvinfo : EIATTR_MAXREG_COUNT
	.align		4
        /*002c*/ 	.byte	0x03, 0x1b
        /*002e*/ 	.short	0x00ff


	//----- nvinfo : EIATTR_NUM_BARRIERS
	.align		4
        /*0030*/ 	.byte	0x02, 0x4c
        /*0032*/ 	.byte	0x07
	.zero		1


	//----- nvinfo : EIATTR_EXTERNS
	.align		4
        /*0034*/ 	.byte	0x04, 0x0f
        /*0036*/ 	.short	(.L_37 - .L_36)


	//   ....[0]....
	.align		4
.L_36:
        /*0038*/ 	.word	index@(__assertfail)


	//----- nvinfo : EIATTR_MERCURY_ISA_VERSION
	.align		4
.L_37:
        /*003c*/ 	.byte	0x03, 0x5f
        /*003e*/ 	.short	0x0101


	//----- nvinfo : EIATTR_INT_WARP_WIDE_INSTR_OFFSETS
	.align		4
        /*0040*/ 	.byte	0x04, 0x31
        /*0042*/ 	.short	(.L_39 - .L_38)


	//   ....[0]....
.L_38:
        /*0044*/ 	.word	0x00000fc0


	//   ....[1]....
        /*0048*/ 	.word	0x00001060


	//   ....[2]....
        /*004c*/ 	.word	0x00002390


	//   ....[3]....
        /*0050*/ 	.word	0x00004df0


	//   ....[4]....
        /*0054*/ 	.word	0x00004e10


	//   ....[5]....
        /*0058*/ 	.word	0x00004e40


	//   ....[6]....
        /*005c*/ 	.word	0x00005770


	//   ....[7]....
        /*0060*/ 	.word	0x00005790


	//   ....[8]....
        /*0064*/ 	.word	0x00005890


	//   ....[9]....
        /*0068*/ 	.word	0x00005a20


	//   ....[10]....
        /*006c*/ 	.word	0x00005a30


	//   ....[11]....
        /*0070*/ 	.word	0x00005bc0


	//----- nvinfo : EIATTR_COOP_GROUP_MASK_REGIDS
	.align		4
.L_39:
        /*0074*/ 	.byte	0x04, 0x29
        /*0076*/ 	.short	(.L_41 - .L_40)


	//   ....[0]....
.L_40:
        /*0078*/ 	.word	0xffffffff


	//   ....[1]....
        /*007c*/ 	.word	0xffffffff


	//   ....[2]....
        /*0080*/ 	.word	0xffffffff


	//   ....[3]....
        /*0084*/ 	.word	0xffffffff


	//   ....[4]....
        /*0088*/ 	.word	0xffffffff


	//   ....[5]....
        /*008c*/ 	.word	0xffffffff


	//   ....[6]....
        /*0090*/ 	.word	0xffffffff


	//   ....[7]....
        /*0094*/ 	.word	0xffffffff


	//   ....[8]....
        /*0098*/ 	.word	0xffffffff


	//   ....[9]....
        /*009c*/ 	.word	0xffffffff


	//   ....[10]....
        /*00a0*/ 	.word	0xffffffff


	//   ....[11]....
        /*00a4*/ 	.word	0xffffffff


	//   ....[12]....
        /*00a8*/ 	.word	0xffffffff


	//   ....[13]....
        /*00ac*/ 	.word	0xffffffff


	//----- nvinfo : EIATTR_COOP_GROUP_INSTR_OFFSETS
	.align		4
.L_41:
        /*00b0*/ 	.byte	0x04, 0x28
        /*00b2*/ 	.short	(.L_43 - .L_42)


	//   ....[0]....
.L_42:
        /*00b4*/ 	.word	0x000000c0


	//   ....[1]....
        /*00b8*/ 	.word	0x00000500


	//   ....[2]....
        /*00bc*/ 	.word	0x00000970


	//   ....[3]....
        /*00c0*/ 	.word	0x00000ac0


	//   ....[4]....
        /*00c4*/ 	.word	0x00000bb0


	//   ....[5]....
        /*00c8*/ 	.word	0x00000d10


	//   ....[6]....
        /*00cc*/ 	.word	0x00000ea0


	//   ....[7]....
        /*00d0*/ 	.word	0x000010e0


	//   ....[8]....
        /*00d4*/ 	.word	0x00002270


	//   ....[9]....
        /*00d8*/ 	.word	0x00003cb0


	//   ....[10]....
        /*00dc*/ 	.word	0x00004180


	//   ....[11]....
        /*00e0*/ 	.word	0x000041b0


	//   ....[12]....
        /*00e4*/ 	.word	0x00004cf0


	//   ....[13]....
        /*00e8*/ 	.word	0x00004f00


	//----- nvinfo : EIATTR_VRC_CTA_INIT_COUNT
	.align		4
.L_43:
        /*00ec*/ 	.byte	0x02, 0x4a
        /*00ee*/ 	.byte	0x80
	.zero		1


	//----- nvinfo : EIATTR_SYSCALL_OFFSETS
	.align		4
        /*00f0*/ 	.byte	0x04, 0x46
        /*00f2*/ 	.short	(.L_45 - .L_44)


	//   ....[0]....
.L_44:
        /*00f4*/ 	.word	0x00006610


	//   ....[1]....
        /*00f8*/ 	.word	0x00006750


	//   ....[2]....
        /*00fc*/ 	.word	0x00006f40


	//   ....[3]....
        /*0100*/ 	.word	0x00007d20


	//----- nvinfo : EIATTR_MBARRIER_INSTR_OFFSETS
	.align		4
.L_45:
        /*0104*/ 	.byte	0x04, 0x39
        /*0106*/ 	.short	(.L_47 - .L_46)


	//   ....[0]....
.L_46:
        /*0108*/ 	.word	0x00000610
        /*010c*/ 	.word	0x000000ff
        /*0110*/ 	.word	0x00000000
        /*0114*/ 	.short	0x0100
        /*0116*/ 	.byte	0x08
	.zero		1


	//   ....[1]....
        /*0118*/ 	.word	0x00000620
        /*011c*/ 	.word	0x000000ff
        /*0120*/ 	.word	0x000000d0
        /*0124*/ 	.short	0x0100
        /*0126*/ 	.byte	0x08
	.zero		1


	//   ....[2]....
        /*0128*/ 	.word	0x00000630
        /*012c*/ 	.word	0x000000ff
        /*0130*/ 	.word	0x00000008
        /*0134*/ 	.short	0x0100
        /*0136*/ 	.byte	0x08
	.zero		1


	//   ....[3]....
        /*0138*/ 	.word	0x00000640
        /*013c*/ 	.word	0x000000ff
        /*0140*/ 	.word	0x000000d8
        /*0144*/ 	.short	0x0100
        /*0146*/ 	.byte	0x08
	.zero		1


	//   ....[4]....
        /*0148*/ 	.word	0x00000650
        /*014c*/ 	.word	0x000000ff
        /*0150*/ 	.word	0x00000010
        /*0154*/ 	.short	0x0100
        /*0156*/ 	.byte	0x08
	.zero		1


	//   ....[5]....
        /*0158*/ 	.word	0x00000660
        /*015c*/ 	.word	0x000000ff
        /*0160*/ 	.word	0x000000e0
        /*0164*/ 	.short	0x0100
        /*0166*/ 	.byte	0x08
	.zero		1


	//   ....[6]....
        /*0168*/ 	.word	0x00000670
        /*016c*/ 	.word	0x000000ff
        /*0170*/ 	.word	0x00000018
        /*0174*/ 	.short	0x0100
        /*0176*/ 	.byte	0x08
	.zero		1


	//   ....[7]....
        /*0178*/ 	.word	0x00000680
        /*017c*/ 	.word	0x000000ff
        /*0180*/ 	.word	0x000000e8
        /*0184*/ 	.short	0x0100
        /*0186*/ 	.byte	0x08
	.zero		1


	//   ....[8]....
        /*0188*/ 	.word	0x00000690
        /*018c*/ 	.word	0x000000ff
        /*0190*/ 	.word	0x00000020
        /*0194*/ 	.short	0x0100
        /*0196*/ 	.byte	0x08
	.zero		1


	//   ....[9]....
        /*0198*/ 	.word	0x000006a0
        /*019c*/ 	.word	0x000000ff
        /*01a0*/ 	.word	0x000000f0
        /*01a4*/ 	.short	0x0100
        /*01a6*/ 	.byte	0x08
	.zero		1


	//   ....[10]....
        /*01a8*/ 	.word	0x000006b0
        /*01ac*/ 	.word	0x000000ff
        /*01b0*/ 	.word	0x00000028
        /*01b4*/ 	.short	0x0100
        /*01b6*/ 	.byte	0x08
	.zero		1


	//   ....[11]....
        /*01b8*/ 	.word	0x000006c0
        /*01bc*/ 	.word	0x000000ff
        /*01c0*/ 	.word	0x000000f8
        /*01c4*/ 	.short	0x0100
        /*01c6*/ 	.byte	0x08
	.zero		1


	//   ....[12]....
        /*01c8*/ 	.word	0x000006d0
        /*01cc*/ 	.word	0x000000ff
        /*01d0*/ 	.word	0x00000030
        /*01d4*/ 	.short	0x0100
        /*01d6*/ 	.byte	0x08
	.zero		1


	//   ....[13]....
        /*01d8*/ 	.word	0x000006e0
        /*01dc*/ 	.word	0x000000ff
        /*01e0*/ 	.word	0x00000100
        /*01e4*/ 	.short	0x0100
        /*01e6*/ 	.byte	0x08
	.zero		1


	//   ....[14]....
        /*01e8*/ 	.word	0x000006f0
        /*01ec*/ 	.word	0x000000ff
        /*01f0*/ 	.word	0x00000038
        /*01f4*/ 	.short	0x0100
        /*01f6*/ 	.byte	0x08
	.zero		1


	//   ....[15]....
        /*01f8*/ 	.word	0x00000700
        /*01fc*/ 	.word	0x000000ff
        /*0200*/ 	.word	0x00000108
        /*0204*/ 	.short	0x0100
        /*0206*/ 	.byte	0x08
	.zero		1


	//   ....[16]....
        /*0208*/ 	.word	0x00000710
        /*020c*/ 	.word	0x000000ff
        /*0210*/ 	.word	0x00000040
        /*0214*/ 	.short	0x0100
        /*0216*/ 	.byte	0x08
	.zero		1


	//   ....[17]....
        /*0218*/ 	.word	0x00000720
        /*021c*/ 	.word	0x000000ff
        /*0220*/ 	.word	0x00000110
        /*0224*/ 	.short	0x0100
        /*0226*/ 	.byte	0x08
	.zero		1


	//   ....[18]....
        /*0228*/ 	.word	0x00000730
        /*022c*/ 	.word	0x000000ff
        /*0230*/ 	.word	0x00000048
        /*0234*/ 	.short	0x0100
        /*0236*/ 	.byte	0x08
	.zero		1


	//   ....[19]....
        /*0238*/ 	.word	0x00000740
        /*023c*/ 	.word	0x000000ff
        /*0240*/ 	.word	0x00000118
        /*0244*/ 	.short	0x0100
        /*0246*/ 	.byte	0x08
	.zero		1


	//   ....[20]....
        /*0248*/ 	.word	0x00000750
        /*024c*/ 	.word	0x000000ff
        /*0250*/ 	.word	0x00000050
        /*0254*/ 	.short	0x0100
        /*0256*/ 	.byte	0x08
	.zero		1


	//   ....[21]....
        /*0258*/ 	.word	0x00000760
        /*025c*/ 	.word	0x000000ff
        /*0260*/ 	.word	0x00000120
        /*0264*/ 	.short	0x0100
        /*0266*/ 	.byte	0x08
	.zero		1


	//   ....[22]....
        /*0268*/ 	.word	0x00000770
        /*026c*/ 	.word	0x000000ff
        /*0270*/ 	.word	0x00000058
        /*0274*/ 	.short	0x0100
        /*0276*/ 	.byte	0x08
	.zero		1


	//   ....[23]....
        /*0278*/ 	.word	0x00000780
        /*027c*/ 	.word	0x000000ff
        /*0280*/ 	.word	0x00000128
        /*0284*/ 	.short	0x0100
        /*0286*/ 	.byte	0x08
	.zero		1


	//   ....[24]....
        /*0288*/ 	.word	0x00000790
        /*028c*/ 	.word	0x000000ff
        /*0290*/ 	.word	0x00000060
        /*0294*/ 	.short	0x0100
        /*0296*/ 	.byte	0x08
	.zero		1


	//   ....[25]....
        /*0298*/ 	.word	0x000007a0
        /*029c*/ 	.word	0x000000ff
        /*02a0*/ 	.word	0x00000130
        /*02a4*/ 	.short	0x0100
        /*02a6*/ 	.byte	0x08
	.zero		1


	//   ....[26]....
        /*02a8*/ 	.word	0x000007b0
        /*02ac*/ 	.word	0x000000ff
        /*02b0*/ 	.word	0x00000068
        /*02b4*/ 	.short	0x0100
        /*02b6*/ 	.byte	0x08
	.zero		1


	//   ....[27]....
        /*02b8*/ 	.word	0x000007c0
        /*02bc*/ 	.word	0x000000ff
        /*02c0*/ 	.word	0x00000138
        /*02c4*/ 	.short	0x0100
        /*02c6*/ 	.byte	0x08
	.zero		1


	//   ....[28]....
        /*02c8*/ 	.word	0x000007d0
        /*02cc*/ 	.word	0x000000ff
        /*02d0*/ 	.word	0x00000070
        /*02d4*/ 	.short	0x0100
        /*02d6*/ 	.byte	0x08
	.zero		1


	//   ....[29]....
        /*02d8*/ 	.word	0x000007e0
        /*02dc*/ 	.word	0x000000ff
        /*02e0*/ 	.word	0x00000140
        /*02e4*/ 	.short	0x0100
        /*02e6*/ 	.byte	0x08
	.zero		1


	//   ....[30]....
        /*02e8*/ 	.word	0x000007f0
        /*02ec*/ 	.word	0x000000ff
        /*02f0*/ 	.word	0x00000078
        /*02f4*/ 	.short	0x0100
        /*02f6*/ 	.byte	0x08
	.zero		1


	//   ....[31]....
        /*02f8*/ 	.word	0x00000800
        /*02fc*/ 	.word	0x000000ff
        /*0300*/ 	.word	0x00000148
        /*0304*/ 	.short	0x0100
        /*0306*/ 	.byte	0x08
	.zero		1


	//   ....[32]....
        /*0308*/ 	.word	0x00000810
        /*030c*/ 	.word	0x000000ff
        /*0310*/ 	.word	0x00000080
        /*0314*/ 	.short	0x0100
        /*0316*/ 	.byte	0x08
	.zero		1


	//   ....[33]....
        /*0318*/ 	.word	0x00000820
        /*031c*/ 	.word	0x000000ff
        /*0320*/ 	.word	0x00000150
        /*0324*/ 	.short	0x0100
        /*0326*/ 	.byte	0x08
	.zero		1


	//   ....[34]....
        /*0328*/ 	.word	0x00000830
        /*032c*/ 	.word	0x000000ff
        /*0330*/ 	.word	0x00000088
        /*0334*/ 	.short	0x0100
        /*0336*/ 	.byte	0x08
	.zero		1


	//   ....[35]....
        /*0338*/ 	.word	0x00000840
        /*033c*/ 	.word	0x000000ff
        /*0340*/ 	.word	0x00000158
        /*0344*/ 	.short	0x0100
        /*0346*/ 	.byte	0x08
	.zero		1


	//   ....[36]....
        /*0348*/ 	.word	0x00000850
        /*034c*/ 	.word	0x000000ff
        /*0350*/ 	.word	0x00000090
        /*0354*/ 	.short	0x0100
        /*0356*/ 	.byte	0x08
	.zero		1


	//   ....[37]....
        /*0358*/ 	.word	0x00000860
        /*035c*/ 	.word	0x000000ff
        /*0360*/ 	.word	0x00000160
        /*0364*/ 	.short	0x0100
        /*0366*/ 	.byte	0x08
	.zero		1


	//   ....[38]....
        /*0368*/ 	.word	0x00000870
        /*036c*/ 	.word	0x000000ff
        /*0370*/ 	.word	0x00000098
        /*0374*/ 	.short	0x0100
        /*0376*/ 	.byte	0x08
	.zero		1


	//   ....[39]....
        /*0378*/ 	.word	0x00000880
        /*037c*/ 	.word	0x000000ff
        /*0380*/ 	.word	0x00000168
        /*0384*/ 	.short	0x0100
        /*0386*/ 	.byte	0x08
	.zero		1


	//   ....[40]....
        /*0388*/ 	.word	0x00000890
        /*038c*/ 	.word	0x000000ff
        /*0390*/ 	.word	0x000000a0
        /*0394*/ 	.short	0x0100
        /*0396*/ 	.byte	0x08
	.zero		1


	//   ....[41]....
        /*0398*/ 	.word	0x000008a0
        /*039c*/ 	.word	0x000000ff
        /*03a0*/ 	.word	0x00000170
        /*03a4*/ 	.short	0x0100
        /*03a6*/ 	.byte	0x08
	.zero		1


	//   ....[42]....
        /*03a8*/ 	.word	0x000008b0
        /*03ac*/ 	.word	0x000000ff
        /*03b0*/ 	.word	0x000000a8
        /*03b4*/ 	.short	0x0100
        /*03b6*/ 	.byte	0x08
	.zero		1


	//   ....[43]....
        /*03b8*/ 	.word	0x000008c0
        /*03bc*/ 	.word	0x000000ff
        /*03c0*/ 	.word	0x00000178
        /*03c4*/ 	.short	0x0100
        /*03c6*/ 	.byte	0x08
	.zero		1


	//   ....[44]....
        /*03c8*/ 	.word	0x000008d0
        /*03cc*/ 	.word	0x000000ff
        /*03d0*/ 	.word	0x000000b0
        /*03d4*/ 	.short	0x0100
        /*03d6*/ 	.byte	0x08
	.zero		1


	//   ....[45]....
        /*03d8*/ 	.word	0x000008e0
        /*03dc*/ 	.word	0x000000ff
        /*03e0*/ 	.word	0x00000180
        /*03e4*/ 	.short	0x0100
        /*03e6*/ 	.byte	0x08
	.zero		1


	//   ....[46]....
        /*03e8*/ 	.word	0x000008f0
        /*03ec*/ 	.word	0x000000ff
        /*03f0*/ 	.word	0x000000b8
        /*03f4*/ 	.short	0x0100
        /*03f6*/ 	.byte	0x08
	.zero		1


	//   ....[47]....
        /*03f8*/ 	.word	0x00000900
        /*03fc*/ 	.word	0x000000ff
        /*0400*/ 	.word	0x00000188
        /*0404*/ 	.short	0x0100
        /*0406*/ 	.byte	0x08
	.zero		1


	//   ....[48]....
        /*0408*/ 	.word	0x00000910
        /*040c*/ 	.word	0x000000ff
        /*0410*/ 	.word	0x000000c0
        /*0414*/ 	.short	0x0100
        /*0416*/ 	.byte	0x08
	.zero		1


	//   ....[49]....
        /*0418*/ 	.word	0x00000920
        /*041c*/ 	.word	0x000000ff
        /*0420*/ 	.word	0x00000190
        /*0424*/ 	.short	0x0100
        /*0426*/ 	.byte	0x08
	.zero		1


	//   ....[50]....
        /*0428*/ 	.word	0x00000930
        /*042c*/ 	.word	0x000000ff
        /*0430*/ 	.word	0x000000c8
        /*0434*/ 	.short	0x0100
        /*0436*/ 	.byte	0x08
	.zero		1


	//   ....[51]....
        /*0438*/ 	.word	0x00000940
        /*043c*/ 	.word	0x000000ff
        /*0440*/ 	.word	0x00000198
        /*0444*/ 	.short	0x0100
        /*0446*/ 	.byte	0x08
	.zero		1


	//   ....[52]....
        /*0448*/ 	.word	0x00000a70
        /*044c*/ 	.word	0x000000ff
        /*0450*/ 	.word	0x000001a0
        /*0454*/ 	.short	0x0100
        /*0456*/ 	.byte	0x09
	.zero		1


	//   ....[53]....
        /*0458*/ 	.word	0x00000a80
        /*045c*/ 	.word	0x000000ff
        /*0460*/ 	.word	0x000001b0
        /*0464*/ 	.short	0x0100
        /*0466*/ 	.byte	0x09
	.zero		1


	//   ....[54]....
        /*0468*/ 	.word	0x00000a90
        /*046c*/ 	.word	0x000000ff
        /*0470*/ 	.word	0x000001a8
        /*0474*/ 	.short	0x0100
        /*0476*/ 	.byte	0x09
	.zero		1


	//   ....[55]....
        /*0478*/ 	.word	0x00000aa0
        /*047c*/ 	.word	0x000000ff
        /*0480*/ 	.word	0x000001b8
        /*0484*/ 	.short	0x0100
        /*0486*/ 	.byte	0x09
	.zero		1


	//   ....[56]....
        /*0488*/ 	.word	0x00000b80
        /*048c*/ 	.word	0x000000ff
        /*0490*/ 	.word	0x000001c0
        /*0494*/ 	.short	0x0100
        /*0496*/ 	.byte	0x08
	.zero		1


	//   ....[57]....
        /*0498*/ 	.word	0x00000b90
        /*049c*/ 	.word	0x000000ff
        /*04a0*/ 	.word	0x000001c8
        /*04a4*/ 	.short	0x0100
        /*04a6*/ 	.byte	0x08
	.zero		1


	//   ....[58]....
        /*04a8*/ 	.word	0x00000cc0
        /*04ac*/ 	.word	0x000000ff
        /*04b0*/ 	.word	0x000001d0
        /*04b4*/ 	.short	0x0100
        /*04b6*/ 	.byte	0x08
	.zero		1


	//   ....[59]....
        /*04b8*/ 	.word	0x00000cd0
        /*04bc*/ 	.word	0x000000ff
        /*04c0*/ 	.word	0x000001e0
        /*04c4*/ 	.short	0x0100
        /*04c6*/ 	.byte	0x08
	.zero		1


	//   ....[60]....
        /*04c8*/ 	.word	0x00000ce0
        /*04cc*/ 	.word	0x000000ff
        /*04d0*/ 	.word	0x000001d8
        /*04d4*/ 	.short	0x0100
        /*04d6*/ 	.byte	0x08
	.zero		1


	//   ....[61]....
        /*04d8*/ 	.word	0x00000cf0
        /*04dc*/ 	.word	0x000000ff
        /*04e0*/ 	.word	0x000001e8
        /*04e4*/ 	.short	0x0100
        /*04e6*/ 	.byte	0x08
	.zero		1


	//   ....[62]....
        /*04e8*/ 	.word	0x00000e10
        /*04ec*/ 	.word	0x000000ff
        /*04f0*/ 	.word	0x000001f0
        /*04f4*/ 	.short	0x0100
        /*04f6*/ 	.byte	0x09
	.zero		1


	//   ....[63]....
        /*04f8*/ 	.word	0x00000e20
        /*04fc*/ 	.word	0x000000ff
        /*0500*/ 	.word	0x00000210
        /*0504*/ 	.short	0x0100
        /*0506*/ 	.byte	0x09
	.zero		1


	//   ....[64]....
        /*0508*/ 	.word	0x00000e30
        /*050c*/ 	.word	0x000000ff
        /*0510*/ 	.word	0x000001f8
        /*0514*/ 	.short	0x0100
        /*0516*/ 	.byte	0x09
	.zero		1


	//   ....[65]....
        /*0518*/ 	.word	0x00000e40
        /*051c*/ 	.word	0x000000ff
        /*0520*/ 	.word	0x00000218
        /*0524*/ 	.short	0x0100
        /*0526*/ 	.byte	0x09
	.zero		1


	//   ....[66]....
        /*0528*/ 	.word	0x00000e50
        /*052c*/ 	.word	0x000000ff
        /*0530*/ 	.word	0x00000200
        /*0534*/ 	.short	0x0100
        /*0536*/ 	.byte	0x09
	.zero		1


	//   ....[67]....
        /*0538*/ 	.word	0x00000e60
        /*053c*/ 	.word	0x000000ff
        /*0540*/ 	.word	0x00000220
        /*0544*/ 	.short	0x0100
        /*0546*/ 	.byte	0x09
	.zero		1


	//   ....[68]....
        /*0548*/ 	.word	0x00000e70
        /*054c*/ 	.word	0x000000ff
        /*0550*/ 	.word	0x00000208
        /*0554*/ 	.short	0x0100
        /*0556*/ 	.byte	0x09
	.zero		1


	//   ....[69]....
        /*0558*/ 	.word	0x00000e80
        /*055c*/ 	.word	0x000000ff
        /*0560*/ 	.word	0x00000228
        /*0564*/ 	.short	0x0100
        /*0566*/ 	.byte	0x09
	.zero		1


	//   ....[70]....
        /*0568*/ 	.word	0x00000f70
        /*056c*/ 	.word	0x000000ff
        /*0570*/ 	.word	0x00000230
        /*0574*/ 	.short	0x0100
        /*0576*/ 	.byte	0x08
	.zero		1


	//   ....[71]....
        /*0578*/ 	.word	0x00000f80
        /*057c*/ 	.word	0x000000ff
        /*0580*/ 	.word	0x00000240
        /*0584*/ 	.short	0x0100
        /*0586*/ 	.byte	0x08
	.zero		1


	//   ....[72]....
        /*0588*/ 	.word	0x00000f90
        /*058c*/ 	.word	0x000000ff
        /*0590*/ 	.word	0x00000238
        /*0594*/ 	.short	0x0100
        /*0596*/ 	.byte	0x08
	.zero		1


	//   ....[73]....
        /*0598*/ 	.word	0x00000fa0
        /*059c*/ 	.word	0x000000ff
        /*05a0*/ 	.word	0x00000248
        /*05a4*/ 	.short	0x0100
        /*05a6*/ 	.byte	0x08
	.zero		1


	//   ....[74]....
        /*05a8*/ 	.word	0x00001090
        /*05ac*/ 	.word	0x000000ff
        /*05b0*/ 	.word	0x00000250
        /*05b4*/ 	.short	0x0100
        /*05b6*/ 	.byte	0x07
	.zero		1


	//   ....[75]....
        /*05b8*/ 	.word	0x00001aa0
        /*05bc*/ 	.word	0x00000003
        /*05c0*/ 	.word	0x00000240
        /*05c4*/ 	.short	0x010a
        /*05c6*/ 	.byte	0xff
	.zero		1


	//   ....[76]....
        /*05c8*/ 	.word	0x00001ad0
        /*05cc*/ 	.word	0x00000003
        /*05d0*/ 	.word	0x00000230
        /*05d4*/ 	.short	0x0101
        /*05d6*/ 	.byte	0xff
	.zero		1


	//   ....[77]....
        /*05d8*/ 	.word	0x00001bd0
        /*05dc*/ 	.word	0x000000ff
        /*05e0*/ 	.word	0x000000d0
        /*05e4*/ 	.short	0x010a
        /*05e6*/ 	.byte	0x08
	.zero		1


	//   ....[78]....
        /*05e8*/ 	.word	0x00001c90
        /*05ec*/ 	.word	0x000000ff
        /*05f0*/ 	.word	0x000000d0
        /*05f4*/ 	.short	0x010a
        /*05f6*/ 	.byte	0x21
	.zero		1


	//   ....[79]....
        /*05f8*/ 	.word	0x00001e50
        /*05fc*/ 	.word	0x000000ff
        /*0600*/ 	.word	0x000000d0
        /*0604*/ 	.short	0x010a
        /*0606*/ 	.byte	0x08
	.zero		1


	//   ....[80]....
        /*0608*/ 	.word	0x00001f30
        /*060c*/ 	.word	0x000000ff
        /*0610*/ 	.word	0x000001c8
        /*0614*/ 	.short	0x0101
        /*0616*/ 	.byte	0x06
	.zero		1


	//   ....[81]....
        /*0618*/ 	.word	0x00001f50
        /*061c*/ 	.word	0x000000ff
        /*0620*/ 	.word	0x000000d0
        /*0624*/ 	.short	0x010a
        /*0626*/ 	.byte	0x08
	.zero		1


	//   ....[82]....
        /*0628*/ 	.word	0x00001fd0
        /*062c*/ 	.word	0x000000ff
        /*0630*/ 	.word	0x000000d0
        /*0634*/ 	.short	0x010a
        /*0636*/ 	.byte	0x11
	.zero		1


	//   ....[83]....
        /*0638*/ 	.word	0x00002160
        /*063c*/ 	.word	0x000000ff
        /*0640*/ 	.word	0x000000d0
        /*0644*/ 	.short	0x010a
        /*0646*/ 	.byte	0x08
	.zero		1


	//   ....[84]....
        /*0648*/ 	.word	0x000022a0
        /*064c*/ 	.word	0x00000002
        /*0650*/ 	.word	0x000001d0
        /*0654*/ 	.short	0x010a
        /*0656*/ 	.byte	0xff
	.zero		1


	//   ....[85]....
        /*0658*/ 	.word	0x00002360
        /*065c*/ 	.word	0x00000002
        /*0660*/ 	.word	0x00000000
        /*0664*/ 	.short	0x0101
        /*0666*/ 	.byte	0xff
	.zero		1


	//   ....[86]....
        /*0668*/ 	.word	0x000028c0
        /*066c*/ 	.word	0x000000ff
        /*0670*/ 	.word	0x00000000
        /*0674*/ 	.short	0x010a
        /*0676*/ 	.byte	0x04
	.zero		1


	//   ....[87]....
        /*0678*/ 	.word	0x00002950
        /*067c*/ 	.word	0x000000ff
        /*0680*/ 	.word	0x00000000
        /*0684*/ 	.short	0x010a
        /*0686*/ 	.byte	0x04
	.zero		1


	//   ....[88]....
        /*0688*/ 	.word	0x000029e0
        /*068c*/ 	.word	0x000000ff
        /*0690*/ 	.word	0x00000000
        /*0694*/ 	.short	0x010a
        /*0696*/ 	.byte	0x04
	.zero		1


	//   ....[89]....
        /*0698*/ 	.word	0x00002a70
        /*069c*/ 	.word	0x000000ff
        /*06a0*/ 	.word	0x00000000
        /*06a4*/ 	.short	0x010a
        /*06a6*/ 	.byte	0x04
	.zero		1


	//   ....[90]....
        /*06a8*/ 	.word	0x00002b00
        /*06ac*/ 	.word	0x000000ff
        /*06b0*/ 	.word	0x00000000
        /*06b4*/ 	.short	0x010a
        /*06b6*/ 	.byte	0x04
	.zero		1


	//   ....[91]....
        /*06b8*/ 	.word	0x00002b90
        /*06bc*/ 	.word	0x000000ff
        /*06c0*/ 	.word	0x00000000
        /*06c4*/ 	.short	0x010a
        /*06c6*/ 	.byte	0x04
	.zero		1


	//   ....[92]....
        /*06c8*/ 	.word	0x00002c20
        /*06cc*/ 	.word	0x000000ff
        /*06d0*/ 	.word	0x00000000
        /*06d4*/ 	.short	0x010a
        /*06d6*/ 	.byte	0x04
	.zero		1


	//   ....[93]....
        /*06d8*/ 	.word	0x00002cb0
        /*06dc*/ 	.word	0x000000ff
        /*06e0*/ 	.word	0x00000000
        /*06e4*/ 	.short	0x010a
        /*06e6*/ 	.byte	0x04
	.zero		1


	//   ....[94]....
        /*06e8*/ 	.word	0x00002d40
        /*06ec*/ 	.word	0x000000ff
        /*06f0*/ 	.word	0x00000000
        /*06f4*/ 	.short	0x010a
        /*06f6*/ 	.byte	0x04
	.zero		1


	//   ....[95]....
        /*06f8*/ 	.word	0x00002dd0
        /*06fc*/ 	.word	0x000000ff
        /*0700*/ 	.word	0x00000000
        /*0704*/ 	.short	0x010a
        /*0706*/ 	.byte	0x04
	.zero		1


	//   ....[96]....
        /*0708*/ 	.word	0x00002e60
        /*070c*/ 	.word	0x000000ff
        /*0710*/ 	.word	0x00000000
        /*0714*/ 	.short	0x010a
        /*0716*/ 	.byte	0x04
	.zero		1


	//   ....[97]....
        /*0718*/ 	.word	0x00002ef0
        /*071c*/ 	.word	0x000000ff
        /*0720*/ 	.word	0x00000000
        /*0724*/ 	.short	0x010a
        /*0726*/ 	.byte	0x04
	.zero		1


	//   ....[98]....
        /*0728*/ 	.word	0x00002f80
        /*072c*/ 	.word	0x000000ff
        /*0730*/ 	.word	0x00000000
        /*0734*/ 	.short	0x010a
        /*0736*/ 	.byte	0x04
	.zero		1


	//   ....[99]....
        /*0738*/ 	.word	0x00003010
        /*073c*/ 	.word	0x000000ff
        /*0740*/ 	.word	0x00000000
        /*0744*/ 	.short	0x010a
        /*0746*/ 	.byte	0x04
	.zero		1


	//   ....[100]....
        /*0748*/ 	.word	0x000030a0
        /*074c*/ 	.word	0x000000ff
        /*0750*/ 	.word	0x00000000
        /*0754*/ 	.short	0x010a
        /*0756*/ 	.byte	0x04
	.zero		1


	//   ....[101]....
        /*0758*/ 	.word	0x00003130
        /*075c*/ 	.word	0x000000ff
        /*0760*/ 	.word	0x00000000
        /*0764*/ 	.short	0x010a
        /*0766*/ 	.byte	0x04
	.zero		1


	//   ....[102]....
        /*0768*/ 	.word	0x000031c0
        /*076c*/ 	.word	0x000000ff
        /*0770*/ 	.word	0x00000000
        /*0774*/ 	.short	0x010a
        /*0776*/ 	.byte	0x04
	.zero		1


	//   ....[103]....
        /*0778*/ 	.word	0x00003250
        /*077c*/ 	.word	0x000000ff
        /*0780*/ 	.word	0x00000000
        /*0784*/ 	.short	0x010a
        /*0786*/ 	.byte	0x04
	.zero		1


	//   ....[104]....
        /*0788*/ 	.word	0x000032e0
        /*078c*/ 	.word	0x000000ff
        /*0790*/ 	.word	0x00000000
        /*0794*/ 	.short	0x010a
        /*0796*/ 	.byte	0x04
	.zero		1


	//   ....[105]....
        /*0798*/ 	.word	0x00003370
        /*079c*/ 	.word	0x000000ff
        /*07a0*/ 	.word	0x00000000
        /*07a4*/ 	.short	0x010a
        /*07a6*/ 	.byte	0x04
	.zero		1


	//   ....[106]....
        /*07a8*/ 	.word	0x00003400
        /*07ac*/ 	.word	0x000000ff
        /*07b0*/ 	.word	0x00000000
        /*07b4*/ 	.short	0x010a
        /*07b6*/ 	.byte	0x04
	.zero		1


	//   ....[107]....
        /*07b8*/ 	.word	0x00003490
        /*07bc*/ 	.word	0x000000ff
        /*07c0*/ 	.word	0x00000000
        /*07c4*/ 	.short	0x010a
        /*07c6*/ 	.byte	0x04
	.zero		1


	//   ....[108]....
        /*07c8*/ 	.word	0x00003520
        /*07cc*/ 	.word	0x000000ff
        /*07d0*/ 	.word	0x00000000
        /*07d4*/ 	.short	0x010a
        /*07d6*/ 	.byte	0x04
	.zero		1


	//   ....[109]....
        /*07d8*/ 	.word	0x000035b0
        /*07dc*/ 	.word	0x000000ff
        /*07e0*/ 	.word	0x00000000
        /*07e4*/ 	.short	0x010a
        /*07e6*/ 	.byte	0x04
	.zero		1


	//   ....[110]....
        /*07e8*/ 	.word	0x00003640
        /*07ec*/ 	.word	0x000000ff
        /*07f0*/ 	.word	0x00000000
        /*07f4*/ 	.short	0x010a
        /*07f6*/ 	.byte	0x04
	.zero		1


	//   ....[111]....
        /*07f8*/ 	.word	0x000036e0
        /*07fc*/ 	.word	0x00000000
        /*0800*/ 	.word	0x00000000
        /*0804*/ 	.short	0x010a
        /*0806*/ 	.byte	0xff
	.zero		1


	//   ....[112]....
        /*0808*/ 	.word	0x00003810
        /*080c*/ 	.word	0x00000000
        /*0810*/ 	.word	0x00000230
        /*0814*/ 	.short	0x010a
        /*0816*/ 	.byte	0xff
	.zero		1


	//   ....[113]....
        /*0818*/ 	.word	0x00003880
        /*081c*/ 	.word	0x00000004
        /*0820*/ 	.word	0x00000000
        /*0824*/ 	.short	0x0101
        /*0826*/ 	.byte	0xff
	.zero		1


	//   ....[114]....
        /*0828*/ 	.word	0x000038a0
        /*082c*/ 	.word	0x000000ff
        /*0830*/ 	.word	0x000001e0
        /*0834*/ 	.short	0x010a
        /*0836*/ 	.byte	0x05
	.zero		1


	//   ....[115]....
        /*0838*/ 	.word	0x000039c0
        /*083c*/ 	.word	0x00000000
        /*0840*/ 	.word	0x000001d0
        /*0844*/ 	.short	0x010a
        /*0846*/ 	.byte	0xff
	.zero		1


	//   ....[116]....
        /*0848*/ 	.word	0x00003ac0
        /*084c*/ 	.word	0x00000000
        /*0850*/ 	.word	0x00000000
        /*0854*/ 	.short	0x0101
        /*0856*/ 	.byte	0xff
	.zero		1


	//   ....[117]....
        /*0858*/ 	.word	0x00003b50
        /*085c*/ 	.word	0x000000ff
        /*0860*/ 	.word	0x000001e0
        /*0864*/ 	.short	0x0106
        /*0866*/ 	.byte	0x05
	.zero		1


	//   ....[118]....
        /*0868*/ 	.word	0x00003b70
        /*086c*/ 	.word	0x000000ff
        /*0870*/ 	.word	0x000001e0
        /*0874*/ 	.short	0x010a
        /*0876*/ 	.byte	0x05
	.zero		1


	//   ....[119]....
        /*0878*/ 	.word	0x00003c00
        /*087c*/ 	.word	0x000000ff
        /*0880*/ 	.word	0x000001e0
        /*0884*/ 	.short	0x0106
        /*0886*/ 	.byte	0x04
	.zero		1


	//   ....[120]....
        /*0888*/ 	.word	0x00003c40
        /*088c*/ 	.word	0x00000000
        /*0890*/ 	.word	0x000001e0
        /*0894*/ 	.short	0x010a
        /*0896*/ 	.byte	0xff
	.zero		1


	//   ....[121]....
        /*0898*/ 	.word	0x00003e80
        /*089c*/ 	.word	0x000000ff
        /*08a0*/ 	.word	0x00000008
        /*08a4*/ 	.short	0x010a
        /*08a6*/ 	.byte	0x06
	.zero		1


	//   ....[122]....
        /*08a8*/ 	.word	0x00003ea0
        /*08ac*/ 	.word	0x000000ff
        /*08b0*/ 	.word	0x00000008
        /*08b4*/ 	.short	0x010a
        /*08b6*/ 	.byte	0x06
	.zero		1


	//   ....[123]....
        /*08b8*/ 	.word	0x00004030
        /*08bc*/ 	.word	0x000000ff
        /*08c0*/ 	.word	0x00000008
        /*08c4*/ 	.short	0x010a
        /*08c6*/ 	.byte	0x06
	.zero		1


	//   ....[124]....
        /*08c8*/ 	.word	0x00004050
        /*08cc*/ 	.word	0x000000ff
        /*08d0*/ 	.word	0x00000008
        /*08d4*/ 	.short	0x010a
        /*08d6*/ 	.byte	0x06
	.zero		1


	//   ....[125]....
        /*08d8*/ 	.word	0x00004110
        /*08dc*/ 	.word	0x000000ff
        /*08e0*/ 	.word	0x00000000
        /*08e4*/ 	.short	0x0101
        /*08e6*/ 	.byte	0x07
	.zero		1


	//   ....[126]....
        /*08e8*/ 	.word	0x00004410
        /*08ec*/ 	.word	0x00000000
        /*08f0*/ 	.word	0x000001d0
        /*08f4*/ 	.short	0x010a
        /*08f6*/ 	.byte	0xff
	.zero		1


	//   ....[127]....
        /*08f8*/ 	.word	0x000044d0
        /*08fc*/ 	.word	0x00000000
        /*0900*/ 	.word	0x00000000
        /*0904*/ 	.short	0x0101
        /*0906*/ 	.byte	0xff
	.zero		1


	//   ....[128]....
        /*0908*/ 	.word	0x00004590
        /*090c*/ 	.word	0x000000ff
        /*0910*/ 	.word	0x00000000
        /*0914*/ 	.short	0x010a
        /*0916*/ 	.byte	0x06
	.zero		1


	//   ....[129]....
        /*0918*/ 	.word	0x000045a0
        /*091c*/ 	.word	0x000000ff
        /*0920*/ 	.word	0x00000210
        /*0924*/ 	.short	0x010a
        /*0926*/ 	.byte	0x0a
	.zero		1


	//   ....[130]....
        /*0928*/ 	.word	0x00004650
        /*092c*/ 	.word	0x000000ff
        /*0930*/ 	.word	0x00000000
        /*0934*/ 	.short	0x010a
        /*0936*/ 	.byte	0x09
	.zero		1


	//   ....[131]....
        /*0938*/ 	.word	0x00004790
        /*093c*/ 	.word	0x000000ff
        /*0940*/ 	.word	0x00000000
        /*0944*/ 	.short	0x010a
        /*0946*/ 	.byte	0x06
	.zero		1


	//   ....[132]....
        /*0948*/ 	.word	0x000049e0
        /*094c*/ 	.word	0x000000ff
        /*0950*/ 	.word	0x00000000
        /*0954*/ 	.short	0x010a
        /*0956*/ 	.byte	0x07
	.zero		1


	//   ....[133]....
        /*0958*/ 	.word	0x00004a70
        /*095c*/ 	.word	0x000000ff
        /*0960*/ 	.word	0x00000000
        /*0964*/ 	.short	0x010a
        /*0966*/ 	.byte	0x07
	.zero		1


	//   ....[134]....
        /*0968*/ 	.word	0x00004b00
        /*096c*/ 	.word	0x000000ff
        /*0970*/ 	.word	0x00000000
        /*0974*/ 	.short	0x010a
        /*0976*/ 	.byte	0x07
	.zero		1


	//   ....[135]....
        /*0978*/ 	.word	0x00004ba0
        /*097c*/ 	.word	0x00000000
        /*0980*/ 	.word	0x00000000
        /*0984*/ 	.short	0x010a
        /*0986*/ 	.byte	0xff
	.zero		1


	//   ....[136]....
        /*0988*/ 	.word	0x00004be0
        /*098c*/ 	.word	0x00000000
        /*0990*/ 	.word	0x00000000
        /*0994*/ 	.short	0x010a
        /*0996*/ 	.byte	0xff
	.zero		1


	//   ....[137]....
        /*0998*/ 	.word	0x00004c50
        /*099c*/ 	.word	0x000000ff
        /*09a0*/ 	.word	0x00000000
        /*09a4*/ 	.short	0x0101
        /*09a6*/ 	.byte	0x05
	.zero		1


	//   ....[138]....
        /*09a8*/ 	.word	0x00004c90
        /*09ac*/ 	.word	0x000000ff
        /*09b0*/ 	.word	0x00000250
        /*09b4*/ 	.short	0x010a
        /*09b6*/ 	.byte	0x08
	.zero		1


	//   ....[139]....
        /*09b8*/ 	.word	0x00004ce0
        /*09bc*/ 	.word	0x000000ff
        /*09c0*/ 	.word	0x00000000
        /*09c4*/ 	.short	0x0101
        /*09c6*/ 	.byte	0x05
	.zero		1


	//   ....[140]....
        /*09c8*/ 	.word	0x00005110
        /*09cc*/ 	.word	0x00000000
        /*09d0*/ 	.word	0x000001d0
        /*09d4*/ 	.short	0x010a
        /*09d6*/ 	.byte	0xff
	.zero		1


	//   ....[141]....
        /*09d8*/ 	.word	0x000051d0
        /*09dc*/ 	.word	0x00000000
        /*09e0*/ 	.word	0x00000000
        /*09e4*/ 	.short	0x0101
        /*09e6*/ 	.byte	0xff
	.zero		1


	//   ....[142]....
        /*09e8*/ 	.word	0x000054f0
        /*09ec*/ 	.word	0x000000ff
        /*09f0*/ 	.word	0x000001c8
        /*09f4*/ 	.short	0x010a
        /*09f6*/ 	.byte	0x07
	.zero		1


	//   ....[143]....
        /*09f8*/ 	.word	0x000056e0
        /*09fc*/ 	.word	0x000000ff
        /*0a00*/ 	.word	0x000001b0
        /*0a04*/ 	.short	0x010a
        /*0a06*/ 	.byte	0x07
	.zero		1


	//   ....[144]....
        /*0a08*/ 	.word	0x00005940
        /*0a0c*/ 	.word	0x000000ff
        /*0a10*/ 	.word	0x000001a0
        /*0a14*/ 	.short	0x010b
        /*0a16*/ 	.byte	0x07
	.zero		1


	//   ....[145]....
        /*0a18*/ 	.word	0x000059b0
        /*0a1c*/ 	.word	0x000000ff
        /*0a20*/ 	.word	0x00000000
        /*0a24*/ 	.short	0x0101
        /*0a26*/ 	.byte	0x0e
	.zero		1


	//   ....[146]....
        /*0a28*/ 	.word	0x000059f0
        /*0a2c*/ 	.word	0x000000ff
        /*0a30*/ 	.word	0x000001b8
        /*0a34*/ 	.short	0x010a
        /*0a36*/ 	.byte	0x07
	.zero		1


	//   ....[147]....
        /*0a38*/ 	.word	0x00005c20
        /*0a3c*/ 	.word	0x000000ff
        /*0a40*/ 	.word	0x000001a8
        /*0a44*/ 	.short	0x010b
        /*0a46*/ 	.byte	0x07
	.zero		1


	//   ....[148]....
        /*0a48*/ 	.word	0x00005c40
        /*0a4c*/ 	.word	0x000000ff
        /*0a50*/ 	.word	0x00000000
        /*0a54*/ 	.short	0x0101
        /*0a56*/ 	.byte	0x0d
	.zero		1


	//   ....[149]....
        /*0a58*/ 	.word	0x00005c70
        /*0a5c*/ 	.word	0x000000ff
        /*0a60*/ 	.word	0x000001b0
        /*0a64*/ 	.short	0x010a
        /*0a66*/ 	.byte	0x07
	.zero		1


	//   ....[150]....
        /*0a68*/ 	.word	0x00005cb0
        /*0a6c*/ 	.word	0x00000000
        /*0a70*/ 	.word	0x000001b8
        /*0a74*/ 	.short	0x010a
        /*0a76*/ 	.byte	0xff
	.zero		1


	//   ....[151]....
        /*0a78*/ 	.word	0x00005fe0
        /*0a7c*/ 	.word	0x00000000
        /*0a80*/ 	.word	0x000001d0
        /*0a84*/ 	.short	0x010a
        /*0a86*/ 	.byte	0xff
	.zero		1


	//   ....[152]....
        /*0a88*/ 	.word	0x000060f0
        /*0a8c*/ 	.word	0x00000000
        /*0a90*/ 	.word	0x00000000
        /*0a94*/ 	.short	0x0101
        /*0a96*/ 	.byte	0xff
	.zero		1


	//   ....[153]....
        /*0a98*/ 	.word	0x00006b00
        /*0a9c*/ 	.word	0x00000003
        /*0aa0*/ 	.word	0x000001a0
        /*0aa4*/ 	.short	0x010a
        /*0aa6*/ 	.byte	0xff
	.zero		1


	//   ....[154]....
        /*0aa8*/ 	.word	0x00006b50
        /*0aac*/ 	.word	0x0000006f
        /*0ab0*/ 	.word	0x000001f0
        /*0ab4*/ 	.short	0x010a
        /*0ab6*/ 	.byte	0xff
	.zero		1


	//   ....[155]....
        /*0ab8*/ 	.word	0x00006c80
        /*0abc*/ 	.word	0x00000003
        /*0ac0*/ 	.word	0x000001a0
        /*0ac4*/ 	.short	0x010a
        /*0ac6*/ 	.byte	0xff
	.zero		1


	//   ....[156]....
        /*0ac8*/ 	.word	0x00006dc0
        /*0acc*/ 	.word	0x00000000
        /*0ad0*/ 	.word	0x00000000
        /*0ad4*/ 	.short	0x0101
        /*0ad6*/ 	.byte	0xff
	.zero		1


	//   ....[157]....
        /*0ad8*/ 	.word	0x00006e20
        /*0adc*/ 	.word	0x0000006f
        /*0ae0*/ 	.word	0x000001f0
        /*0ae4*/ 	.short	0x010a
        /*0ae6*/ 	.byte	0xff
	.zero		1


	//   ....[158]....
        /*0ae8*/ 	.word	0x000079c0
        /*0aec*/ 	.word	0x0000007d
        /*0af0*/ 	.word	0x000001a0
        /*0af4*/ 	.short	0x010a
        /*0af6*/ 	.byte	0xff
	.zero		1


	//   ....[159]....
        /*0af8*/ 	.word	0x00007a80
        /*0afc*/ 	.word	0x0000007d
        /*0b00*/ 	.word	0x000001a0
        /*0b04*/ 	.short	0x010a
        /*0b06*/ 	.byte	0xff
	.zero		1


	//   ....[160]....
        /*0b08*/ 	.word	0x00007bc0
        /*0b0c*/ 	.word	0x00000002
        /*0b10*/ 	.word	0x00000000
        /*0b14*/ 	.short	0x0101
        /*0b16*/ 	.byte	0xff
	.zero		1


	//   ....[161]....
        /*0b18*/ 	.word	0x00007ea0
        /*0b1c*/ 	.word	0x0000006f
        /*0b20*/ 	.word	0x00000000
        /*0b24*/ 	.short	0x0101
        /*0b26*/ 	.byte	0xff
	.zero		1


	//   ....[162]....
        /*0b28*/ 	.word	0x00008850
        /*0b2c*/ 	.word	0x00000003
        /*0b30*/ 	.word	0x00000240
        /*0b34*/ 	.short	0x010a
        /*0b36*/ 	.byte	0xff
	.zero		1


	//   ....[163]....
        /*0b38*/ 	.word	0x000088b0
        /*0b3c*/ 	.word	0x00000002
        /*0b40*/ 	.word	0x000000d0
        /*0b44*/ 	.short	0x010a
        /*0b46*/ 	.byte	0xff
	.zero		1


	//   ....[164]....
        /*0b48*/ 	.word	0x00008910
        /*0b4c*/ 	.word	0x00000002
        /*0b50*/ 	.word	0x000000d0
        /*0b54*/ 	.short	0x010a
        /*0b56*/ 	.byte	0xff
	.zero		1


	//   ....[165]....
        /*0b58*/ 	.word	0x00008960
        /*0b5c*/ 	.word	0x00000002
        /*0b60*/ 	.word	0x000001d0
        /*0b64*/ 	.short	0x010a
        /*0b66*/ 	.byte	0xff
	.zero		1


	//   ....[166]....
        /*0b68*/ 	.word	0x000089c0
        /*0b6c*/ 	.word	0x00000000
        /*0b70*/ 	.word	0x00000000
        /*0b74*/ 	.short	0x010a
        /*0b76*/ 	.byte	0xff
	.zero		1


	//   ....[167]....
        /*0b78*/ 	.word	0x00008a20
        /*0b7c*/ 	.word	0x00000000
        /*0b80*/ 	.word	0x00000000
        /*0b84*/ 	.short	0x010a
        /*0b86*/ 	.byte	0xff
	.zero		1


	//   ....[168]....
        /*0b88*/ 	.word	0x00008a80
        /*0b8c*/ 	.word	0x00000000
        /*0b90*/ 	.word	0x00000000
        /*0b94*/ 	.short	0x010a
        /*0b96*/ 	.byte	0xff
	.zero		1


	//   ....[169]....
        /*0b98*/ 	.word	0x00008ae0
        /*0b9c*/ 	.word	0x00000000
        /*0ba0*/ 	.word	0x00000000
        /*0ba4*/ 	.short	0x010a
        /*0ba6*/ 	.byte	0xff
	.zero		1


	//   ....[170]....
        /*0ba8*/ 	.word	0x00008b40
        /*0bac*/ 	.word	0x00000000
        /*0bb0*/ 	.word	0x00000000
        /*0bb4*/ 	.short	0x010a
        /*0bb6*/ 	.byte	0xff
	.zero		1


	//   ....[171]....
        /*0bb8*/ 	.word	0x00008ba0
        /*0bbc*/ 	.word	0x00000000
        /*0bc0*/ 	.word	0x00000000
        /*0bc4*/ 	.short	0x010a
        /*0bc6*/ 	.byte	0xff
	.zero		1


	//   ....[172]....
        /*0bc8*/ 	.word	0x00008c00
        /*0bcc*/ 	.word	0x00000000
        /*0bd0*/ 	.word	0x00000000
        /*0bd4*/ 	.short	0x010a
        /*0bd6*/ 	.byte	0xff
	.zero		1


	//   ....[173]....
        /*0bd8*/ 	.word	0x00008c60
        /*0bdc*/ 	.word	0x00000000
        /*0be0*/ 	.word	0x00000000
        /*0be4*/ 	.short	0x010a
        /*0be6*/ 	.byte	0xff
	.zero		1


	//   ....[174]....
        /*0be8*/ 	.word	0x00008cc0
        /*0bec*/ 	.word	0x00000000
        /*0bf0*/ 	.word	0x00000000
        /*0bf4*/ 	.short	0x010a
        /*0bf6*/ 	.byte	0xff
	.zero		1


	//   ....[175]....
        /*0bf8*/ 	.word	0x00008d20
        /*0bfc*/ 	.word	0x00000000
        /*0c00*/ 	.word	0x00000000
        /*0c04*/ 	.short	0x010a
        /*0c06*/ 	.byte	0xff
	.zero		1


	//   ....[176]....
        /*0c08*/ 	.word	0x00008d80
        /*0c0c*/ 	.word	0x00000000
        /*0c10*/ 	.word	0x00000000
        /*0c14*/ 	.short	0x010a
        /*0c16*/ 	.byte	0xff
	.zero		1


	//   ....[177]....
        /*0c18*/ 	.word	0x00008de0
        /*0c1c*/ 	.word	0x00000000
        /*0c20*/ 	.word	0x00000000
        /*0c24*/ 	.short	0x010a
        /*0c26*/ 	.byte	0xff
	.zero		1


	//   ....[178]....
        /*0c28*/ 	.word	0x00008e40
        /*0c2c*/ 	.word	0x00000000
        /*0c30*/ 	.word	0x00000000
        /*0c34*/ 	.short	0x010a
        /*0c36*/ 	.byte	0xff
	.zero		1


	//   ....[179]....
        /*0c38*/ 	.word	0x00008ea0
        /*0c3c*/ 	.word	0x00000000
        /*0c40*/ 	.word	0x00000000
        /*0c44*/ 	.short	0x010a
        /*0c46*/ 	.byte	0xff
	.zero		1


	//   ....[180]....
        /*0c48*/ 	.word	0x00008f00
        /*0c4c*/ 	.word	0x00000000
        /*0c50*/ 	.word	0x00000000
        /*0c54*/ 	.short	0x010a
        /*0c56*/ 	.byte	0xff
	.zero		1


	//   ....[181]....
        /*0c58*/ 	.word	0x00008f60
        /*0c5c*/ 	.word	0x00000000
        /*0c60*/ 	.word	0x00000000
        /*0c64*/ 	.short	0x010a
        /*0c66*/ 	.byte	0xff
	.zero		1


	//   ....[182]....
        /*0c68*/ 	.word	0x00008fc0
        /*0c6c*/ 	.word	0x00000000
        /*0c70*/ 	.word	0x00000000
        /*0c74*/ 	.short	0x010a
        /*0c76*/ 	.byte	0xff
	.zero		1


	//   ....[183]....
        /*0c78*/ 	.word	0x00009020
        /*0c7c*/ 	.word	0x00000000
        /*0c80*/ 	.word	0x00000000
        /*0c84*/ 	.short	0x010a
        /*0c86*/ 	.byte	0xff
	.zero		1


	//   ....[184]....
        /*0c88*/ 	.word	0x00009080
        /*0c8c*/ 	.word	0x00000000
        /*0c90*/ 	.word	0x00000000
        /*0c94*/ 	.short	0x010a
        /*0c96*/ 	.byte	0xff
	.zero		1


	//   ....[185]....
        /*0c98*/ 	.word	0x000090e0
        /*0c9c*/ 	.word	0x00000000
        /*0ca0*/ 	.word	0x00000000
        /*0ca4*/ 	.short	0x010a
        /*0ca6*/ 	.byte	0xff
	.zero		1


	//   ....[186]....
        /*0ca8*/ 	.word	0x00009140
        /*0cac*/ 	.word	0x00000000
        /*0cb0*/ 	.word	0x00000000
        /*0cb4*/ 	.short	0x010a
        /*0cb6*/ 	.byte	0xff
	.zero		1


	//   ....[187]....
        /*0cb8*/ 	.word	0x000091a0
        /*0cbc*/ 	.word	0x00000000
        /*0cc0*/ 	.word	0x00000000
        /*0cc4*/ 	.short	0x010a
        /*0cc6*/ 	.byte	0xff
	.zero		1


	//   ....[188]....
        /*0cc8*/ 	.word	0x00009200
        /*0ccc*/ 	.word	0x00000000
        /*0cd0*/ 	.word	0x00000000
        /*0cd4*/ 	.short	0x010a
        /*0cd6*/ 	.byte	0xff
	.zero		1


	//   ....[189]....
        /*0cd8*/ 	.word	0x00009260
        /*0cdc*/ 	.word	0x00000000
        /*0ce0*/ 	.word	0x00000000
        /*0ce4*/ 	.short	0x010a
        /*0ce6*/ 	.byte	0xff
	.zero		1


	//   ....[190]....
        /*0ce8*/ 	.word	0x000092c0
        /*0cec*/ 	.word	0x00000000
        /*0cf0*/ 	.word	0x00000000
        /*0cf4*/ 	.short	0x010a
        /*0cf6*/ 	.byte	0xff
	.zero		1


	//   ....[191]....
        /*0cf8*/ 	.word	0x00009310
        /*0cfc*/ 	.word	0x00000000
        /*0d00*/ 	.word	0x00000230
        /*0d04*/ 	.short	0x010a
        /*0d06*/ 	.byte	0xff
	.zero		1


	//   ....[192]....
        /*0d08*/ 	.word	0x00009370
        /*0d0c*/ 	.word	0x00000000
        /*0d10*/ 	.word	0x000001e0
        /*0d14*/ 	.short	0x010a
        /*0d16*/ 	.byte	0xff
	.zero		1


	//   ....[193]....
        /*0d18*/ 	.word	0x000093c0
        /*0d1c*/ 	.word	0x00000000
        /*0d20*/ 	.word	0x000001d0
        /*0d24*/ 	.short	0x010a
        /*0d26*/ 	.byte	0xff
	.zero		1


	//   ....[194]....
        /*0d28*/ 	.word	0x00009420
        /*0d2c*/ 	.word	0x00000000
        /*0d30*/ 	.word	0x000001e0
        /*0d34*/ 	.short	0x010a
        /*0d36*/ 	.byte	0xff
	.zero		1


	//   ....[195]....
        /*0d38*/ 	.word	0x00009480
        /*0d3c*/ 	.word	0x00000004
        /*0d40*/ 	.word	0x00000008
        /*0d44*/ 	.short	0x010a
        /*0d46*/ 	.byte	0xff
	.zero		1


	//   ....[196]....
        /*0d48*/ 	.word	0x00009560
        /*0d4c*/ 	.word	0x00000002
        /*0d50*/ 	.word	0x00000008
        /*0d54*/ 	.short	0x010a
        /*0d56*/ 	.byte	0xff
	.zero		1


	//   ....[197]....
        /*0d58*/ 	.word	0x000095b0
        /*0d5c*/ 	.word	0x00000000
        /*0d60*/ 	.word	0x000001d0
        /*0d64*/ 	.short	0x010a
        /*0d66*/ 	.byte	0xff
	.zero		1


	//   ....[198]....
        /*0d68*/ 	.word	0x00009610
        /*0d6c*/ 	.word	0x00000000
        /*0d70*/ 	.word	0x00000210
        /*0d74*/ 	.short	0x010a
        /*0d76*/ 	.byte	0xff
	.zero		1


	//   ....[199]....
        /*0d78*/ 	.word	0x00009670
        /*0d7c*/ 	.word	0x00000000
        /*0d80*/ 	.word	0x00000000
        /*0d84*/ 	.short	0x010a
        /*0d86*/ 	.byte	0xff
	.zero		1


	//   ....[200]....
        /*0d88*/ 	.word	0x000096d0
        /*0d8c*/ 	.word	0x00000000
        /*0d90*/ 	.word	0x00000000
        /*0d94*/ 	.short	0x010a
        /*0d96*/ 	.byte	0xff
	.zero		1


	//   ....[201]....
        /*0d98*/ 	.word	0x00009730
        /*0d9c*/ 	.word	0x00000000
        /*0da0*/ 	.word	0x00000000
        /*0da4*/ 	.short	0x010a
        /*0da6*/ 	.byte	0xff
	.zero		1


	//   ....[202]....
        /*0da8*/ 	.word	0x00009790
        /*0dac*/ 	.word	0x00000000
        /*0db0*/ 	.word	0x00000000
        /*0db4*/ 	.short	0x010a
        /*0db6*/ 	.byte	0xff
	.zero		1


	//   ....[203]....
        /*0db8*/ 	.word	0x000097f0
        /*0dbc*/ 	.word	0x00000000
        /*0dc0*/ 	.word	0x00000250
        /*0dc4*/ 	.short	0x010a
        /*0dc6*/ 	.byte	0xff
	.zero		1


	//   ....[204]....
        /*0dc8*/ 	.word	0x00009840
        /*0dcc*/ 	.word	0x00000000
        /*0dd0*/ 	.word	0x000001d0
        /*0dd4*/ 	.short	0x010a
        /*0dd6*/ 	.byte	0xff
	.zero		1


	//   ....[205]....
        /*0dd8*/ 	.word	0x000098a0
        /*0ddc*/ 	.word	0x00000000
        /*0de0*/ 	.word	0x000001c8
        /*0de4*/ 	.short	0x010a
        /*0de6*/ 	.byte	0xff
	.zero		1


	//   ....[206]....
        /*0de8*/ 	.word	0x00009900
        /*0dec*/ 	.word	0x00000003
        /*0df0*/ 	.word	0x000001b0
        /*0df4*/ 	.short	0x010a
        /*0df6*/ 	.byte	0xff
	.zero		1


	//   ....[207]....
        /*0df8*/ 	.word	0x00009960
        /*0dfc*/ 	.word	0x00000003
        /*0e00*/ 	.word	0x000001b8
        /*0e04*/ 	.short	0x010a
        /*0e06*/ 	.byte	0xff
	.zero		1


	//   ....[208]....
        /*0e08*/ 	.word	0x000099c0
        /*0e0c*/ 	.word	0x00000000
        /*0e10*/ 	.word	0x000001b0
        /*0e14*/ 	.short	0x010a
        /*0e16*/ 	.byte	0xff
	.zero		1


	//   ....[209]....
        /*0e18*/ 	.word	0x00009a10
        /*0e1c*/ 	.word	0x00000000
        /*0e20*/ 	.word	0x000001d0
        /*0e24*/ 	.short	0x010a
        /*0e26*/ 	.byte	0xff
	.zero		1


	//   ....[210]....
        /*0e28*/ 	.word	0x00009a60
        /*0e2c*/ 	.word	0x00000003
        /*0e30*/ 	.word	0x000001a0
        /*0e34*/ 	.short	0x010a
        /*0e36*/ 	.byte	0xff
	.zero		1


	//   ....[211]....
        /*0e38*/ 	.word	0x00009ab0
        /*0e3c*/ 	.word	0x0000006f
        /*0e40*/ 	.word	0x000001f0
        /*0e44*/ 	.short	0x010a
        /*0e46*/ 	.byte	0xff
	.zero		1


	//   ....[212]....
        /*0e48*/ 	.word	0x00009b00
        /*0e4c*/ 	.word	0x0000007d
        /*0e50*/ 	.word	0x000001a0
        /*0e54*/ 	.short	0x010a
        /*0e56*/ 	.byte	0xff
	.zero		1


	//----- nvinfo : EIATTR_NUM_MBARRIERS
	.align		4
.L_47:
        /*0e58*/ 	.byte	0x03, 0x38
        /*0e5a*/ 	.short	0x004b


	//----- nvinfo : EIATTR_EXIT_INSTR_OFFSETS
	.align		4
        /*0e5c*/ 	.byte	0x04, 0x1c
        /*0e5e*/ 	.short	(.L_49 - .L_48)


	//   ....[0]....
.L_48:
        /*0e60*/ 	.word	0x00003710


	//   ....[1]....
        /*0e64*/ 	.word	0x00003c10


	//   ....[2]....
        /*0e68*/ 	.word	0x00003c70


	//   ....[3]....
        /*0e6c*/ 	.word	0x00004f10


	//   ....[4]....
        /*0e70*/ 	.word	0x00005ce0


	//   ....[5]....
        /*0e74*/ 	.word	0x00005d20


	//   ....[6]....
        /*0e78*/ 	.word	0x00008840


	//----- nvinfo : EIATTR_MAX_THREADS
	.align		4
.L_49:
        /*0e7c*/ 	.byte	0x04, 0x05
        /*0e7e*/ 	.short	(.L_51 - .L_50)
.L_50:
        /*0e80*/ 	.word	0x00000100
        /*0e84*/ 	.word	0x00000001
        /*0e88*/ 	.word	0x00000001


	//----- nvinfo : EIATTR_CRS_STACK_SIZE
	.align		4
.L_51:
        /*0e8c*/ 	.byte	0x04, 0x1e
        /*0e8e*/ 	.short	(.L_53 - .L_52)
.L_52:
        /*0e90*/ 	.word	0x00000000


	//----- nvinfo : EIATTR_CBANK_PARAM_SIZE
	.align		4
.L_53:
        /*0e94*/ 	.byte	0x03, 0x19
        /*0e96*/ 	.short	0x0800


	//----- nvinfo : EIATTR_PARAM_CBANK
	.align		4
        /*0e98*/ 	.byte	0x04, 0x0a
        /*0e9a*/ 	.short	(.L_55 - .L_54)
	.align		4
.L_54:
        /*0e9c*/ 	.word	index@(.nv.constant0._ZN7cutlass13device_kernelINS_4gemm6kernel13GemmUniversalIN4cute5tupleIJiiiiEEENS1_10collective13CollectiveMmaINS1_35MainloopSm100TmaUmmaWarpSpecializedILi26ELi2ELi4ENS5_IJNS4_1CILi2EEENSA_ILi1EEESC_EEEEENS5_IJNSA_ILi128EEESF_NSA_ILi64EEEEEENS_12float_e5m2_tENS5_IJlSC_lEEESI_SJ_NS4_8TiledMMAINS4_8MMA_AtomIJNS4_10MMA_TraitsINS4_25SM100_MMA_F8F6F4_2x1SM_SSEJSI_SI_fSF_SF_NS4_17integral_constantINS4_4UMMA5MajorELSQ_0EEESR_NSO_INSP_7ScaleInELSS_0EEEST_EEEEEENS4_6LayoutINS5_IJSC_SC_SC_EEENS5_IJNSA_ILi0EEESY_SY_EEEEENS5_IJNS4_10UnderscoreES11_S11_EEEEENS4_18SM100_TMA_2SM_LOADENS4_14ComposedLayoutINS4_7SwizzleILi2ELi4ELi3EEENS4_18smem_ptr_flag_bitsILi8EEENSW_INS5_IJNSA_ILi8EEESG_EEENS5_IJSG_SC_EEEEEEEvNS4_8identityES14_S1E_vS1F_EENS_8epilogue10collective18CollectiveEpilogueINS1H_23Sm100TmaWarpSpecializedILi2ELi2ELi32ELb0ELb0EEEJNS5_IJSG_SF_SG_EEENS5_IJNSW_ISG_SC_EENSW_INS5_IJNSA_ILi32EEESB_EEENS5_IJSC_SG_EEEEEEEESI_SJ_SI_SJ_NS1H_6fusion15FusionCallbacksIS1L_NS1T_17LinearCombinationISI_fSI_fLNS_15FloatRoundStyleE2EEES1M_S1S_JEEENS4_5SM1004TMEM4LOAD26SM100_TMEM_LOAD_32dp32b32xENS4_13SM90_TMA_LOADENS15_INS16_ILi1ELi4ELi3EEES19_NSW_INS5_IJS1A_S1O_EEENS5_IJS1O_SC_EEEEEEENS4_39AutoVectorizingCopyWithAssumedAlignmentILi128EEENS4_14SM90_TMA_STOREES28_S2A_S2A_EEEvvEEEEvNT_6ParamsE)
        /*0ea0*/ 	.short	0x0380
        /*0ea2*/ 	.short	0x0800


	//----- nvinfo : EIATTR_SW_WAR
	.align		4
.L_55:
        /*0ea4*/ 	.byte	0x04, 0x36
        /*0ea6*/ 	.short	(.L_57 - .L_56)
.L_56:
        /*0ea8*/ 	.word	0x00000008
.L_57:


//--------------------- .nv.callgraph             --------------------------
	.section	.nv.callgraph,"",@"SHT_CUDA_CALLGRAPH"
	.align	4
	.sectionentsize	8
	.align		4
        /*0000*/ 	.word	0x00000000
	.align		4
        /*0004*/ 	.word	0xffffffff
	.align		4
        /*0008*/ 	.word	index@(_ZN7cutlass13device_kernelINS_4gemm6kernel13GemmUniversalIN4cute5tupleIJiiiiEEENS1_10collective13CollectiveMmaINS1_35MainloopSm100TmaUmmaWarpSpecializedILi26ELi2ELi4ENS5_IJNS4_1CILi2EEENSA_ILi1EEESC_EEEEENS5_IJNSA_ILi128EEESF_NSA_ILi64EEEEEENS_12float_e5m2_tENS5_IJlSC_lEEESI_SJ_NS4_8TiledMMAINS4_8MMA_AtomIJNS4_10MMA_TraitsINS4_25SM100_MMA_F8F6F4_2x1SM_SSEJSI_SI_fSF_SF_NS4_17integral_constantINS4_4UMMA5MajorELSQ_0EEESR_NSO_INSP_7ScaleInELSS_0EEEST_EEEEEENS4_6LayoutINS5_IJSC_SC_SC_EEENS5_IJNSA_ILi0EEESY_SY_EEEEENS5_IJNS4_10UnderscoreES11_S11_EEEEENS4_18SM100_TMA_2SM_LOADENS4_14ComposedLayoutINS4_7SwizzleILi2ELi4ELi3EEENS4_18smem_ptr_flag_bitsILi8EEENSW_INS5_IJNSA_ILi8EEESG_EEENS5_IJSG_SC_EEEEEEEvNS4_8identityES14_S1E_vS1F_EENS_8epilogue10collective18CollectiveEpilogueINS1H_23Sm100TmaWarpSpecializedILi2ELi2ELi32ELb0ELb0EEEJNS5_IJSG_SF_SG_EEENS5_IJNSW_ISG_SC_EENSW_INS5_IJNSA_ILi32EEESB_EEENS5_IJSC_SG_EEEEEEEESI_SJ_SI_SJ_NS1H_6fusion15FusionCallbacksIS1L_NS1T_17LinearCombinationISI_fSI_fLNS_15FloatRoundStyleE2EEES1M_S1S_JEEENS4_5SM1004TMEM4LOAD26SM100_TMEM_LOAD_32dp32b32xENS4_13SM90_TMA_LOADENS15_INS16_ILi1ELi4ELi3EEES19_NSW_INS5_IJS1A_S1O_EEENS5_IJS1O_SC_EEEEEEENS4_39AutoVectorizingCopyWithAssumedAlignmentILi128EEENS4_14SM90_TMA_STOREES28_S2A_S2A_EEEvvEEEEvNT_6ParamsE)
	.align		4
        /*000c*/ 	.word	index@(__assertfail)
	.align		4
        /*0010*/ 	.word	0x00000000
	.align		4
        /*0014*/ 	.word	0xfffffffe
	.align		4
        /*0018*/ 	.word	0x00000000
	.align		4
        /*001c*/ 	.word	0xfffffffd
	.align		4
        /*0020*/ 	.word	0x00000000
	.align		4
        /*0024*/ 	.word	0xfffffffc


//--------------------- .nv.constant4             --------------------------
	.section	.nv.constant4,"a",@progbits
	.align	8
	.align		8
.nv.constant4:
        /*0000*/ 	.dword	__assertfail
	.align		8
        /*0008*/ 	.dword	__unnamed_1
	.align		8
        /*0010*/ 	.dword	__unnamed_2
	.align		8
        /*0018*/ 	.dword	_ZN39_INTERNAL_306910ff_4_k_cu_86e8b559_87234cuda3std3__45__cpo5beginE
	.align		8
        /*0020*/ 	.dword	_ZN39_INTERNAL_306910ff_4_k_cu_86e8b559_87234cuda3std3__45__cpo3endE
	.align		8
        /*0028*/ 	.dword	_ZN39_INTERNAL_306910ff_4_k_cu_86e8b559_87234cuda3std3__45__cpo6cbeginE
	.align		8
        /*0030*/ 	.dword	_ZN39_INTERNAL_306910ff_4_k_cu_86e8b559_87234cuda3std3__45__cpo4cendE
	.align		8
        /*0038*/ 	.dword	_ZN39_INTERNAL_306910ff_4_k_cu_86e8b559_87234cuda3std3__441_GLOBAL__N__306910ff_4_k_cu_86e8b559_87236ignoreE
	.align		8
        /*0040*/ 	.dword	_ZN39_INTERNAL_306910ff_4_k_cu_86e8b559_87234cuda3std3__419piecewise_constructE
	.align		8
        /*0048*/ 	.dword	_ZN39_INTERNAL_306910ff_4_k_cu_86e8b559_87234cuda3std3__48in_placeE
	.align		8
        /*0050*/ 	.dword	_ZN39_INTERNAL_306910ff_4_k_cu_86e8b559_87234cuda3std6ranges3__45__cpo4swapE
	.align		8
        /*0058*/ 	.dword	_ZN39_INTERNAL_306910ff_4_k_cu_86e8b559_87234cuda3std6ranges3__45__cpo9iter_moveE
	.align		8
        /*0060*/ 	.dword	_ZN39_INTERNAL_306910ff_4_k_cu_86e8b559_87234cute7productE
	.align		8
        /*0068*/ 	.dword	_ZN39_INTERNAL_306910ff_4_k_cu_86e8b559_87234cute1_E
	.align		8
        /*0070*/ 	.dword	$str$25
	.align		8
        /*0078*/ 	.dword	$str$26
	.align		8
        /*0080*/ 	.dword	$str$27
	.align		8
        /*0088*/ 	.dword	$str$28


//--------------------- .text._ZN7cutlass13device_kernelINS_4gemm6kernel13GemmUniversalIN4cute5tupleIJiiiiEEENS1_10collective13CollectiveMmaINS1_35MainloopSm100TmaUmmaWarpSpecializedILi26ELi2ELi4ENS5_IJNS4_1CILi2EEENSA_ILi1EEESC_EEEEENS5_IJNSA_ILi128EEESF_NSA_ILi64EEEEEENS_12float_e5m2_tENS5_IJlSC_lEEESI_SJ_NS4_8TiledMMAINS4_8MMA_AtomIJNS4_10MMA_TraitsINS4_25SM100_MMA_F8F6F4_2x1SM_SSEJSI_SI_fSF_SF_NS4_17integral_constantINS4_4UMMA5MajorELSQ_0EEESR_NSO_INSP_7ScaleInELSS_0EEEST_EEEEEENS4_6LayoutINS5_IJSC_SC_SC_EEENS5_IJNSA_ILi0EEESY_SY_EEEEENS5_IJNS4_10UnderscoreES11_S11_EEEEENS4_18SM100_TMA_2SM_LOADENS4_14ComposedLayoutINS4_7SwizzleILi2ELi4ELi3EEENS4_18smem_ptr_flag_bitsILi8EEENSW_INS5_IJNSA_ILi8EEESG_EEENS5_IJSG_SC_EEEEEEEvNS4_8identityES14_S1E_vS1F_EENS_8epilogue10collective18CollectiveEpilogueINS1H_23Sm100TmaWarpSpecializedILi2ELi2ELi32ELb0ELb0EEEJNS5_IJSG_SF_SG_EEENS5_IJNSW_ISG_SC_EENSW_INS5_IJNSA_ILi32EEESB_EEENS5_IJSC_SG_EEEEEEEESI_SJ_SI_SJ_NS1H_6fusion15FusionCallbacksIS1L_NS1T_17LinearCombinationISI_fSI_fLNS_15FloatRoundStyleE2EEES1M_S1S_JEEENS4_5SM1004TMEM4LOAD26SM100_TMEM_LOAD_32dp32b32xENS4_13SM90_TMA_LOADENS15_INS16_ILi1ELi4ELi3EEES19_NSW_INS5_IJS1A_S1O_EEENS5_IJS1O_SC_EEEEEEENS4_39AutoVectorizingCopyWithAssumedAlignmentILi128EEENS4_14SM90_TMA_STOREES28_S2A_S2A_EEEvvEEEEvNT_6ParamsE --------------------------
	.section	.text._ZN7cutlass13device_kernelINS_4gemm6kernel13GemmUniversalIN4cute5tupleIJiiiiEEENS1_10collective13CollectiveMmaINS1_35MainloopSm100TmaUmmaWarpSpecializedILi26ELi2ELi4ENS5_IJNS4_1CILi2EEENSA_ILi1EEESC_EEEEENS5_IJNSA_ILi128EEESF_NSA_ILi64EEEEEENS_12float_e5m2_tENS5_IJlSC_lEEESI_SJ_NS4_8TiledMMAINS4_8MMA_AtomIJNS4_10MMA_TraitsINS4_25SM100_MMA_F8F6F4_2x1SM_SSEJSI_SI_fSF_SF_NS4_17integral_constantINS4_4UMMA5MajorELSQ_0EEESR_NSO_INSP_7ScaleInELSS_0EEEST_EEEEEENS4_6LayoutINS5_IJSC_SC_SC_EEENS5_IJNSA_ILi0EEESY_SY_EEEEENS5_IJNS4_10UnderscoreES11_S11_EEEEENS4_18SM100_TMA_2SM_LOADENS4_14ComposedLayoutINS4_7SwizzleILi2ELi4ELi3EEENS4_18smem_ptr_flag_bitsILi8EEENSW_INS5_IJNSA_ILi8EEESG_EEENS5_IJSG_SC_EEEEEEEvNS4_8identityES14_S1E_vS1F_EENS_8epilogue10collective18CollectiveEpilogueINS1H_23Sm100TmaWarpSpecializedILi2ELi2ELi32ELb0ELb0EEEJNS5_IJSG_SF_SG_EEENS5_IJNSW_ISG_SC_EENSW_INS5_IJNSA_ILi32EEESB_EEENS5_IJSC_SG_EEEEEEEESI_SJ_SI_SJ_NS1H_6fusion15FusionCallbacksIS1L_NS1T_17LinearCombinationISI_fSI_fLNS_15FloatRoundStyleE2EEES1M_S1S_JEEENS4_5SM1004TMEM4LOAD26SM100_TMEM_LOAD_32dp32b32xENS4_13SM90_TMA_LOADENS15_INS16_ILi1ELi4ELi3EEES19_NSW_INS5_IJS1A_S1O_EEENS5_IJS1O_SC_EEEEEEENS4_39AutoVectorizingCopyWithAssumedAlignmentILi128EEENS4_14SM90_TMA_STOREES28_S2A_S2A_EEEvvEEEEvNT_6ParamsE,"ax",@progbits
	.align	128
.text._ZN7cutlass13device_kernelINS_4gemm6kernel13GemmUniversalIN4cute5tupleIJiiiiEEENS1_10collective13CollectiveMmaINS1_35MainloopSm100TmaUmmaWarpSpecializedILi26ELi2ELi4ENS5_IJNS4_1CILi2EEENSA_ILi1EEESC_EEEEENS5_IJNSA_ILi128EEESF_NSA_ILi64EEEEEENS_12float_e5m2_tENS5_IJlSC_lEEESI_SJ_NS4_8TiledMMAINS4_8MMA_AtomIJNS4_10MMA_TraitsINS4_25SM100_MMA_F8F6F4_2x1SM_SSEJSI_SI_fSF_SF_NS4_17integral_constantINS4_4UMMA5MajorELSQ_0EEESR_NSO_INSP_7ScaleInELSS_0EEEST_EEEEEENS4_6LayoutINS5_IJSC_SC_SC_EEENS5_IJNSA_ILi0EEESY_SY_EEEEENS5_IJNS4_10UnderscoreES11_S11_EEEEENS4_18SM100_TMA_2SM_LOADENS4_14ComposedLayoutINS4_7SwizzleILi2ELi4ELi3EEENS4_18smem_ptr_flag_bitsILi8EEENSW_INS5_IJNSA_ILi8EEESG_EEENS5_IJSG_SC_EEEEEEEvNS4_8identityES14_S1E_vS1F_EENS_8epilogue10collective18CollectiveEpilogueINS1H_23Sm100TmaWarpSpecializedILi2ELi2ELi32ELb0ELb0EEEJNS5_IJSG_SF_SG_EEENS5_IJNSW_ISG_SC_EENSW_INS5_IJNSA_ILi32EEESB_EEENS5_IJSC_SG_EEEEEEEESI_SJ_SI_SJ_NS1H_6fusion15FusionCallbacksIS1L_NS1T_17LinearCombinationISI_fSI_fLNS_15FloatRoundStyleE2EEES1M_S1S_JEEENS4_5SM1004TMEM4LOAD26SM100_TMEM_LOAD_32dp32b32xENS4_13SM90_TMA_LOADENS15_INS16_ILi1ELi4ELi3EEES19_NSW_INS5_IJS1A_S1O_EEENS5_IJS1O_SC_EEEEEEENS4_39AutoVectorizingCopyWithAssumedAlignmentILi128EEENS4_14SM90_TMA_STOREES28_S2A_S2A_EEEvvEEEEvNT_6ParamsE:
        .type           _ZN7cutlass13device_kernelINS_4gemm6kernel13GemmUniversalIN4cute5tupleIJiiiiEEENS1_10collective13CollectiveMmaINS1_35MainloopSm100TmaUmmaWarpSpecializedILi26ELi2ELi4ENS5_IJNS4_1CILi2EEENSA_ILi1EEESC_EEEEENS5_IJNSA_ILi128EEESF_NSA_ILi64EEEEEENS_12float_e5m2_tENS5_IJlSC_lEEESI_SJ_NS4_8TiledMMAINS4_8MMA_AtomIJNS4_10MMA_TraitsINS4_25SM100_MMA_F8F6F4_2x1SM_SSEJSI_SI_fSF_SF_NS4_17integral_constantINS4_4UMMA5MajorELSQ_0EEESR_NSO_INSP_7ScaleInELSS_0EEEST_EEEEEENS4_6LayoutINS5_IJSC_SC_SC_EEENS5_IJNSA_ILi0EEESY_SY_EEEEENS5_IJNS4_10UnderscoreES11_S11_EEEEENS4_18SM100_TMA_2SM_LOADENS4_14ComposedLayoutINS4_7SwizzleILi2ELi4ELi3EEENS4_18smem_ptr_flag_bitsILi8EEENSW_INS5_IJNSA_ILi8EEESG_EEENS5_IJSG_SC_EEEEEEEvNS4_8identityES14_S1E_vS1F_EENS_8epilogue10collective18CollectiveEpilogueINS1H_23Sm100TmaWarpSpecializedILi2ELi2ELi32ELb0ELb0EEEJNS5_IJSG_SF_SG_EEENS5_IJNSW_ISG_SC_EENSW_INS5_IJNSA_ILi32EEESB_EEENS5_IJSC_SG_EEEEEEEESI_SJ_SI_SJ_NS1H_6fusion15FusionCallbacksIS1L_NS1T_17LinearCombinationISI_fSI_fLNS_15FloatRoundStyleE2EEES1M_S1S_JEEENS4_5SM1004TMEM4LOAD26SM100_TMEM_LOAD_32dp32b32xENS4_13SM90_TMA_LOADENS15_INS16_ILi1ELi4ELi3EEES19_NSW_INS5_IJS1A_S1O_EEENS5_IJS1O_SC_EEEEEEENS4_39AutoVectorizingCopyWithAssumedAlignmentILi128EEENS4_14SM90_TMA_STOREES28_S2A_S2A_EEEvvEEEEvNT_6ParamsE,@function
        .size           _ZN7cutlass13device_kernelINS_4gemm6kernel13GemmUniversalIN4cute5tupleIJiiiiEEENS1_10collective13CollectiveMmaINS1_35MainloopSm100TmaUmmaWarpSpecializedILi26ELi2ELi4ENS5_IJNS4_1CILi2EEENSA_ILi1EEESC_EEEEENS5_IJNSA_ILi128EEESF_NSA_ILi64EEEEEENS_12float_e5m2_tENS5_IJlSC_lEEESI_SJ_NS4_8TiledMMAINS4_8MMA_AtomIJNS4_10MMA_TraitsINS4_25SM100_MMA_F8F6F4_2x1SM_SSEJSI_SI_fSF_SF_NS4_17integral_constantINS4_4UMMA5MajorELSQ_0EEESR_NSO_INSP_7ScaleInELSS_0EEEST_EEEEEENS4_6LayoutINS5_IJSC_SC_SC_EEENS5_IJNSA_ILi0EEESY_SY_EEEEENS5_IJNS4_10UnderscoreES11_S11_EEEEENS4_18SM100_TMA_2SM_LOADENS4_14ComposedLayoutINS4_7SwizzleILi2ELi4ELi3EEENS4_18smem_ptr_flag_bitsILi8EEENSW_INS5_IJNSA_ILi8EEESG_EEENS5_IJSG_SC_EEEEEEEvNS4_8identityES14_S1E_vS1F_EENS_8epilogue10collective18CollectiveEpilogueINS1H_23Sm100TmaWarpSpecializedILi2ELi2ELi32ELb0ELb0EEEJNS5_IJSG_SF_SG_EEENS5_IJNSW_ISG_SC_EENSW_INS5_IJNSA_ILi32EEESB_EEENS5_IJSC_SG_EEEEEEEESI_SJ_SI_SJ_NS1H_6fusion15FusionCallbacksIS1L_NS1T_17LinearCombinationISI_fSI_fLNS_15FloatRoundStyleE2EEES1M_S1S_JEEENS4_5SM1004TMEM4LOAD26SM100_TMEM_LOAD_32dp32b32xENS4_13SM90_TMA_LOADENS15_INS16_ILi1ELi4ELi3EEES19_NSW_INS5_IJS1A_S1O_EEENS5_IJS1O_SC_EEEEEEENS4_39AutoVectorizingCopyWithAssumedAlignmentILi128EEENS4_14SM90_TMA_STOREES28_S2A_S2A_EEEvvEEEEvNT_6ParamsE,(.L_x_230 - _ZN7cutlass13device_kernelINS_4gemm6kernel13GemmUniversalIN4cute5tupleIJiiiiEEENS1_10collective13CollectiveMmaINS1_35MainloopSm100TmaUmmaWarpSpecializedILi26ELi2ELi4ENS5_IJNS4_1CILi2EEENSA_ILi1EEESC_EEEEENS5_IJNSA_ILi128EEESF_NSA_ILi64EEEEEENS_12float_e5m2_tENS5_IJlSC_lEEESI_SJ_NS4_8TiledMMAINS4_8MMA_AtomIJNS4_10MMA_TraitsINS4_25SM100_MMA_F8F6F4_2x1SM_SSEJSI_SI_fSF_SF_NS4_17integral_constantINS4_4UMMA5MajorELSQ_0EEESR_NSO_INSP_7ScaleInELSS_0EEEST_EEEEEENS4_6LayoutINS5_IJSC_SC_SC_EEENS5_IJNSA_ILi0EEESY_SY_EEEEENS5_IJNS4_10UnderscoreES11_S11_EEEEENS4_18SM100_TMA_2SM_LOADENS4_14ComposedLayoutINS4_7SwizzleILi2ELi4ELi3EEENS4_18smem_ptr_flag_bitsILi8EEENSW_INS5_IJNSA_ILi8EEESG_EEENS5_IJSG_SC_EEEEEEEvNS4_8identityES14_S1E_vS1F_EENS_8epilogue10collective18CollectiveEpilogueINS1H_23Sm100TmaWarpSpecializedILi2ELi2ELi32ELb0ELb0EEEJNS5_IJSG_SF_SG_EEENS5_IJNSW_ISG_SC_EENSW_INS5_IJNSA_ILi32EEESB_EEENS5_IJSC_SG_EEEEEEEESI_SJ_SI_SJ_NS1H_6fusion15FusionCallbacksIS1L_NS1T_17LinearCombinationISI_fSI_fLNS_15FloatRoundStyleE2EEES1M_S1S_JEEENS4_5SM1004TMEM4LOAD26SM100_TMEM_LOAD_32dp32b32xENS4_13SM90_TMA_LOADENS15_INS16_ILi1ELi4ELi3EEES19_NSW_INS5_IJS1A_S1O_EEENS5_IJS1O_SC_EEEEEEENS4_39AutoVectorizingCopyWithAssumedAlignmentILi128EEENS4_14SM90_TMA_STOREES28_S2A_S2A_EEEvvEEEEvNT_6ParamsE)
        .other          _ZN7cutlass13device_kernelINS_4gemm6kernel13GemmUniversalIN4cute5tupleIJiiiiEEENS1_10collective13CollectiveMmaINS1_35MainloopSm100TmaUmmaWarpSpecializedILi26ELi2ELi4ENS5_IJNS4_1CILi2EEENSA_ILi1EEESC_EEEEENS5_IJNSA_ILi128EEESF_NSA_ILi64EEEEEENS_12float_e5m2_tENS5_IJlSC_lEEESI_SJ_NS4_8TiledMMAINS4_8MMA_AtomIJNS4_10MMA_TraitsINS4_25SM100_MMA_F8F6F4_2x1SM_SSEJSI_SI_fSF_SF_NS4_17integral_constantINS4_4UMMA5MajorELSQ_0EEESR_NSO_INSP_7ScaleInELSS_0EEEST_EEEEEENS4_6LayoutINS5_IJSC_SC_SC_EEENS5_IJNSA_ILi0EEESY_SY_EEEEENS5_IJNS4_10UnderscoreES11_S11_EEEEENS4_18SM100_TMA_2SM_LOADENS4_14ComposedLayoutINS4_7SwizzleILi2ELi4ELi3EEENS4_18smem_ptr_flag_bitsILi8EEENSW_INS5_IJNSA_ILi8EEESG_EEENS5_IJSG_SC_EEEEEEEvNS4_8identityES14_S1E_vS1F_EENS_8epilogue10collective18CollectiveEpilogueINS1H_23Sm100TmaWarpSpecializedILi2ELi2ELi32ELb0ELb0EEEJNS5_IJSG_SF_SG_EEENS5_IJNSW_ISG_SC_EENSW_INS5_IJNSA_ILi32EEESB_EEENS5_IJSC_SG_EEEEEEEESI_SJ_SI_SJ_NS1H_6fusion15FusionCallbacksIS1L_NS1T_17LinearCombinationISI_fSI_fLNS_15FloatRoundStyleE2EEES1M_S1S_JEEENS4_5SM1004TMEM4LOAD26SM100_TMEM_LOAD_32dp32b32xENS4_13SM90_TMA_LOADENS15_INS16_ILi1ELi4ELi3EEES19_NSW_INS5_IJS1A_S1O_EEENS5_IJS1O_SC_EEEEEEENS4_39AutoVectorizingCopyWithAssumedAlignmentILi128EEENS4_14SM90_TMA_STOREES28_S2A_S2A_EEEvvEEEEvNT_6ParamsE,@"STO_CUDA_ENTRY STV_DEFAULT"
_ZN7cutlass13device_kernelINS_4gemm6kernel13GemmUniversalIN4cute5tupleIJiiiiEEENS1_10collective13CollectiveMmaINS1_35MainloopSm100TmaUmmaWarpSpecializedILi26ELi2ELi4ENS5_IJNS4_1CILi2EEENSA_ILi1EEESC_EEEEENS5_IJNSA_ILi128EEESF_NSA_ILi64EEEEEENS_12float_e5m2_tENS5_IJlSC_lEEESI_SJ_NS4_8TiledMMAINS4_8MMA_AtomIJNS4_10MMA_TraitsINS4_25SM100_MMA_F8F6F4_2x1SM_SSEJSI_SI_fSF_SF_NS4_17integral_constantINS4_4UMMA5MajorELSQ_0EEESR_NSO_INSP_7ScaleInELSS_0EEEST_EEEEEENS4_6LayoutINS5_IJSC_SC_SC_EEENS5_IJNSA_ILi0EEESY_SY_EEEEENS5_IJNS4_10UnderscoreES11_S11_EEEEENS4_18SM100_TMA_2SM_LOADENS4_14ComposedLayoutINS4_7SwizzleILi2ELi4ELi3EEENS4_18smem_ptr_flag_bitsILi8EEENSW_INS5_IJNSA_ILi8EEESG_EEENS5_IJSG_SC_EEEEEEEvNS4_8identityES14_S1E_vS1F_EENS_8epilogue10collective18CollectiveEpilogueINS1H_23Sm100TmaWarpSpecializedILi2ELi2ELi32ELb0ELb0EEEJNS5_IJSG_SF_SG_EEENS5_IJNSW_ISG_SC_EENSW_INS5_IJNSA_ILi32EEESB_EEENS5_IJSC_SG_EEEEEEEESI_SJ_SI_SJ_NS1H_6fusion15FusionCallbacksIS1L_NS1T_17LinearCombinationISI_fSI_fLNS_15FloatRoundStyleE2EEES1M_S1S_JEEENS4_5SM1004TMEM4LOAD26SM100_TMEM_LOAD_32dp32b32xENS4_13SM90_TMA_LOADENS15_INS16_ILi1ELi4ELi3EEES19_NSW_INS5_IJS1A_S1O_EEENS5_IJS1O_SC_EEEEEEENS4_39AutoVectorizingCopyWithAssumedAlignmentILi128EEENS4_14SM90_TMA_STOREES28_S2A_S2A_EEEvvEEEEvNT_6ParamsE:
[----:B------:R-:W1:Y:S01]  /*0000*/  LDC R1, c[0x0][0x37c] ;  /* 0x0000df00ff017b82 */ /* 0x000e620000000800 */
[----:B------:R-:W2:Y:S01]  /*0010*/  S2R R109, SR_TID.X ;  /* 0x00000000006d7919 */ /* 0x000ea20000002100 */
[----:B------:R-:W3:Y:S06]  /*0020*/  LDCU.64 UR6, c[0x0][0x890] ;  /* 0x00011200ff0677ac */ /* 0x000eec0008000a00 */
[----:B------:R-:W4:Y:S01]  /*0030*/  S2UR UR37, SR_CgaCtaId ;  /* 0x00000000002579c3 */ /* 0x000f220000008800 */
[----:B------:R-:W-:Y:S02]  /*0040*/  PRMT R95, RZ, 0x7610, R95 ;  /* 0x00007610ff5f7816 */ /* 0x000fe4000000005f */
[----:B------:R-:W-:Y:S01]  /*0050*/  ELECT P1, URZ, PT ;  /* 0x0000000000ff782f */ /* 0x000fe20003820000 */
[----:B------:R-:W1:Y:S01]  /*0060*/  LDCU.64 UR46, c[0x0][0x358] ;  /* 0x00006b00ff2e77ac */ /* 0x000e620008000a00 */
[----:B---3--:R-:W-:-:S04]  /*0070*/  UISETP.NE.U32.AND UP0, UPT, UR6, URZ, UPT ;  /* 0x000000ff0600728c */ /* 0x008fc8000bf05070 */
[----:B------:R-:W-:Y:S02]  /*0080*/  UISETP.NE.AND.EX UP0, UPT, UR7, URZ, UPT, UP0 ;  /* 0x000000ff0700728c */ /* 0x000fe4000bf05300 */
[----:B----4-:R-:W-:Y:S02]  /*0090*/  ULOP3.LUT UR5, UR37, 0x1, URZ, 0xc0, !UPT ;  /* 0x0000000125057892 */ /* 0x010fe4000f8ec0ff */
[----:B------:R-:W-:Y:S01]  /*00a0*/  ULOP3.LUT UR4, UR37, 0x1, URZ, 0x3c, !UPT ;  /* 0x0000000125047892 */ /* 0x000fe2000f8e3cff */
[----:B--2---:R-:W-:-:S05]  /*00b0*/  SHF.R.U32.HI R102, RZ, 0x5, R109 ;  /* 0x00000005ff667819 */ /* 0x004fca000001166d */
[----:B------:R-:W2:Y:S02]  /*00c0*/  SHFL.IDX PT, R0, R102, RZ, 0x1f ;  /* 0x00001fff66007589 */ /* 0x000ea400000e0000 */
[----:B--2---:R-:W-:Y:S01]  /*00d0*/  R2UR UR10, R0 ;  /* 0x00000000000a72ca */ /* 0x004fe200000e0000 */
[----:B-1----:R-:W-:-:S14]  /*00e0*/  BRA.U UP0, `(.L_x_0) ;  /* 0x00000001002c7547 */ /* 0x002fdc000b800000 */
[----:B------:R-:W1:Y:S02]  /*00f0*/  LDCU.64 UR8, c[0x0][0x888] ;  /* 0x00011100ff0877ac */ /* 0x000e640008000a00 */
[----:B-1----:R-:W-:-:S04]  /*0100*/  UISETP.NE.U32.AND UP0, UPT, UR8, URZ, UPT ;  /* 0x000000ff0800728c */ /* 0x002fc8000bf05070 */
[----:B------:R-:W-:-:S09]  /*0110*/  UISETP.NE.AND.EX UP0, UPT, UR9, URZ, UPT, UP0 ;  /* 0x000000ff0900728c */ /* 0x000fd2000bf05300 */
[----:B------:R-:W-:Y:S05]  /*0120*/  BRA.U !UP0, `(.L_x_1) ;  /* 0x0000000108107547 */ /* 0x000fea000b800000 */
[----:B------:R-:W1:Y:S02]  /*0130*/  LDC.64 R2, c[0x0][0x888] ;  /* 0x00022200ff027b82 */ /* 0x000e640000000a00 */
[----:B-1----:R1:W5:Y:S01]  /*0140*/  LDG.E R49, desc[UR46][R2.64] ;  /* 0x0000002e02317981 */ /* 0x002362000c1e1900 */
[----:B------:R-:W-:Y:S01]  /*0150*/  HFMA2 R95, -RZ, RZ, 0, 5.9604644775390625e-08 ;  /* 0x00000001ff5f7431 */ /* 0x000fe200000001ff */
[----:B------:R-:W-:Y:S05]  /*0160*/  BRA `(.L_x_0) ;  /* 0x00000000000c7947 */ /* 0x000fea0003800000 */
.L_x_1:
[----:B------:R-:W1:Y:S01]  /*0170*/  LDCU UR8, c[0x0][0x880] ;  /* 0x00011000ff0877ac */ /* 0x000e620008000800 */
[----:B------:R-:W-:Y:S01]  /*0180*/  HFMA2 R95, -RZ, RZ, 0, 5.9604644775390625e-08 ;  /* 0x00000001ff5f7431 */ /* 0x000fe200000001ff */
[----:B-1----:R-:W-:-:S07]  /*0190*/  MOV R49, UR8 ;  /* 0x0000000800317c02 */ /* 0x002fce0008000f00 */
.L_x_0:
[----:B------:R-:W2:Y:S02]  /*01a0*/  LDCU.64 UR8, c[0x0][0x8b0] ;  /* 0x00011600ff0877ac */ /* 0x000ea40008000a00 */
[----:B--2---:R-:W-:-:S04]  /*01b0*/  UISETP.NE.U32.AND UP0, UPT, UR8, URZ, UPT ;  /* 0x000000ff0800728c */ /* 0x004fc8000bf05070 */
[----:B------:R-:W-:-:S09]  /*01c0*/  UISETP.NE.AND.EX UP0, UPT, UR9, URZ, UPT, UP0 ;  /* 0x000000ff0900728c */ /* 0x000fd2000bf05300 */
[----:B------:R-:W-:Y:S05]  /*01d0*/  BRA.U UP0, `(.L_x_2) ;  /* 0x0000000100247547 */ /* 0x000fea000b800000 */
[----:B------:R-:W2:Y:S02]  /*01e0*/  LDCU.64 UR8, c[0x0][0x8a8] ;  /* 0x00011500ff0877ac */ /* 0x000ea40008000a00 */
[----:B--2---:R-:W-:-:S04]  /*01f0*/  UISETP.NE.U32.AND UP0, UPT, UR8, URZ, UPT ;  /* 0x000000ff0800728c */ /* 0x004fc8000bf05070 */
[----:B------:R-:W-:-:S09]  /*0200*/  UISETP.NE.AND.EX UP0, UPT, UR9, URZ, UPT, UP0 ;  /* 0x000000ff0900728c */ /* 0x000fd2000bf05300 */
[----:B------:R-:W-:Y:S05]  /*0210*/  BRA.U !UP0, `(.L_x_3) ;  /* 0x00000001080c7547 */ /* 0x000fea000b800000 */
[----:B------:R-:W2:Y:S02]  /*0220*/  LDC.64 R46, c[0x0][0x8a8] ;  /* 0x00022a00ff2e7b82 */ /* 0x000ea40000000a00 */
[----:B--2---:R2:W5:Y:S01]  /*0230*/  LDG.E R46, desc[UR46][R46.64] ;  /* 0x0000002e2e2e7981 */ /* 0x004562000c1e1900 */
[----:B------:R-:W-:Y:S05]  /*0240*/  BRA `(.L_x_2) ;  /* 0x0000000000087947 */ /* 0x000fea0003800000 */
.L_x_3:
[----:B------:R-:W2:Y:S02]  /*0250*/  LDCU UR8, c[0x0][0x8a0] ;  /* 0x00011400ff0877ac */ /* 0x000ea40008000800 */
[----:B--2---:R-:W-:Y:S02]  /*0260*/  MOV R46, UR8 ;  /* 0x00000008002e7c02 */ /* 0x004fe40008000f00 */
.L_x_2:
[----:B------:R-:W-:Y:S01]  /*0270*/  IMAD.U32 R0, RZ, RZ, UR10 ;  /* 0x0000000aff007e24 */ /* 0x000fe2000f8e00ff */
[----:B------:R-:W-:Y:S04]  /*0280*/  BSSY.RECONVERGENT B0, `(.L_x_4) ;  /* 0x000000c000007945 */ /* 0x000fe80003800200 */
[C---:B------:R-:W-:Y:S02]  /*0290*/  ISETP.NE.OR P2, PT, R0.reuse, 0x1, !P1 ;  /* 0x000000010000780c */ /* 0x040fe40004f45670 */
[----:B------:R-:W-:-:S11]  /*02a0*/  ISETP.NE.OR P0, PT, R0, 0x3, !P1 ;  /* 0x000000030000780c */ /* 0x000fd60004f05670 */
[----:B------:R-:W-:Y:S05]  /*02b0*/  @P2 BRA `(.L_x_5) ;  /* 0x0000000000202947 */ /* 0x000fea0003800000 */
[----:B------:R-:W3:Y:S02]  /*02c0*/  LDCU.64 UR8, c[0x0][0x348] ;  /* 0x00006900ff0877ac */ /* 0x000ee40008000a00 */
[----:B---3--:R-:W-:Y:S02]  /*02d0*/  UIADD3 UR12, UP1, UPT, UR8, 0x80, URZ ;  /* 0x00000080080c7890 */ /* 0x008fe4000ff3e0ff */
[----:B------:R-:W-:Y:S02]  /*02e0*/  UIADD3 UR8, UP0, UPT, UR8, 0x180, URZ ;  /* 0x0000018008087890 */ /* 0x000fe4000ff1e0ff */
[----:B------:R-:W-:Y:S02]  /*02f0*/  UIADD3.X UR13, UPT, UPT, URZ, UR9, URZ, UP1, !UPT ;  /* 0x00000009ff0d7290 */ /* 0x000fe40008ffe4ff */
[----:B------:R-:W-:-:S07]  /*0300*/  UIADD3.X UR9, UPT, UPT, URZ, UR9, URZ, UP0, !UPT ;  /* 0x00000009ff097290 */ /* 0x000fce00087fe4ff */
[----:B------:R3:W-:Y:S02]  /*0310*/  UTMACCTL.PF [UR12] ;  /* 0x000000000c0079b9 */ /* 0x0007e40008040000 */
[----:B------:R3:W-:Y:S02]  /*0320*/  UTMACCTL.PF [UR8] ;  /* 0x00000000080079b9 */ /* 0x0007e40008040000 */
[----:B---3--:R-:W-:Y:S01]  /*0330*/  NOP ;  /* 0x0000000000007918 */ /* 0x008fe20000000000 */
.L_x_5:
[----:B------:R-:W-:Y:S05]  /*0340*/  BSYNC.RECONVERGENT B0 ;  /* 0x0000000000007941 */ /* 0x000fea0003800200 */
.L_x_4:
[----:B------:R-:W-:Y:S04]  /*0350*/  BSSY.RECONVERGENT B0, `(.L_x_6) ;  /* 0x000000a000007945 */ /* 0x000fe80003800200 */
        /* <DEDUP_REMOVED lines=9> */
.L_x_7:
[----:B------:R-:W-:Y:S05]  /*03f0*/  BSYNC.RECONVERGENT B0 ;  /* 0x0000000000007941 */ /* 0x000fea0003800200 */
.L_x_6:
[----:B------:R-:W3:Y:S01]  /*0400*/  LDCU.64 UR8, c[0x0][0x888] ;  /* 0x00011100ff0877ac */ /* 0x000ee20008000a00 */
[----:B------:R-:W-:Y:S02]  /*0410*/  UISETP.EQ.U32.AND UP1, UPT, UR6, URZ, UPT ;  /* 0x000000ff0600728c */ /* 0x000fe4000bf22070 */
[----:B------:R-:W-:Y:S02]  /*0420*/  UPLOP3.LUT UP5, UPT, UPT, UPT, UPT, 0x80, 0x8 ;  /* 0x000000000008789c */ /* 0x000fe40003faf070 */
[----:B---3--:R-:W-:-:S04]  /*0430*/  UISETP.NE.U32.AND UP0, UPT, UR8, URZ, UPT ;  /* 0x000000ff0800728c */ /* 0x008fc8000bf05070 */
[----:B------:R-:W-:-:S04]  /*0440*/  UISETP.NE.AND.EX UP0, UPT, UR9, URZ, UPT, UP0 ;  /* 0x000000ff0900728c */ /* 0x000fc8000bf05300 */
[----:B------:R-:W-:-:S04]  /*0450*/  UISETP.EQ.OR.EX UP2, UPT, UR7, URZ, !UP0, UP1 ;  /* 0x000000ff0700728c */ /* 0x000fc8000c742710 */
[----:B------:R-:W-:-:S05]  /*0460*/  UP2UR UR50, UPR, URZ, 0x4 ;  /* 0x00000004ff327883 */ /* 0x000fca0008000000 */
[----:B------:R-:W-:Y:S07]  /*0470*/  BRA.U !UP2, `(.L_x_8) ;  /* 0x000000010a207547 */ /* 0x000fee000b800000 */
[----:B------:R-:W-:Y:S01]  /*0480*/  UISETP.NE.U32.AND UP2, UPT, UR6, URZ, UPT ;  /* 0x000000ff0600728c */ /* 0x000fe2000bf45070 */
[----:B-----5:R-:W-:Y:S01]  /*0490*/  FSETP.NEU.AND P0, PT, R49, RZ, PT ;  /* 0x000000ff3100720b */ /* 0x020fe20003f0d000 */
[----:B------:R-:W-:Y:S02]  /*04a0*/  USEL UR6, URZ, 0xffffffff, UP0 ;  /* 0xffffffffff067887 */ /* 0x000fe40008000000 */
[----:B------:R-:W-:-:S10]  /*04b0*/  UISETP.NE.AND.EX UP2, UPT, UR7, URZ, UPT, UP2 ;  /* 0x000000ff0700728c */ /* 0x000fd4000bf45320 */
[----:B------:R-:W-:Y:S01]  /*04c0*/  VOTEU.ANY UP1, P0 ;  /* 0x0000000000ff7886 */ /* 0x000fe20000020100 */
[----:B------:R-:W-:-:S04]  /*04d0*/  @!UP2 USEL UR6, URZ, 0xffffffff, UP1 ;  /* 0xffffffffff06a887 */ /* 0x000fc80008800000 */
[----:B------:R-:W-:-:S04]  /*04e0*/  ULOP3.LUT UR6, UR6, 0x1, URZ, 0xc0, !UPT ;  /* 0x0000000106067892 */ /* 0x000fc8000f8ec0ff */
[----:B------:R-:W-:-:S11]  /*04f0*/  UISETP.NE.U32.AND UP5, UPT, UR6, 0x1, UPT ;  /* 0x000000010600788c */ /* 0x000fd6000bfa5070 */
.L_x_8:
[----:B------:R-:W3:Y:S01]  /*0500*/  SHFL.IDX PT, R0, R102, RZ, 0x1f ;  /* 0x00001fff66007589 */ /* 0x000ee200000e0000 */
[----:B------:R-:W-:-:S04]  /*0510*/  UISETP.NE.AND UP1, UPT, UR10, 0x2, UPT ;  /* 0x000000020a00788c */ /* 0x000fc8000bf25270 */
[----:B------:R-:W-:Y:S02]  /*0520*/  UISETP.EQ.AND UP2, UPT, UR5, URZ, !UP1 ;  /* 0x000000ff0500728c */ /* 0x000fe4000cf42270 */
[----:B------:R-:W-:-:S04]  /*0530*/  USEL UR6, URZ, 0x1, UP1 ;  /* 0x00000001ff067887 */ /* 0x000fc80008800000 */
[----:B------:R-:W-:Y:S02]  /*0540*/  PLOP3.LUT P5, PT, P1, PT, UP2, 0x80, 0x8 ;  /* 0x000000000008781c */ /* 0x000fe40000faf028 */
[----:B---3--:R-:W-:-:S13]  /*0550*/  ISETP.NE.AND P0, PT, R0, RZ, PT ;  /* 0x000000ff0000720c */ /* 0x008fda0003f05270 */
[----:B------:R-:W-:Y:S05]  /*0560*/  @P0 BRA `(.L_x_9) ;  /* 0x0000000400000947 */ /* 0x000fea0003800000 */
[----:B------:R-:W-:Y:S01]  /*0570*/  ELECT P0, URZ, PT ;  /* 0x0000000000ff782f */ /* 0x000fe20003800000 */
[----:B------:R-:W-:-:S12]  /*0580*/  BSSY.RECONVERGENT B0, `(.L_x_9) ;  /* 0x000003e000007945 */ /* 0x000fd80003800200 */
[----:B------:R-:W-:Y:S05]  /*0590*/  @!P0 BRA `(.L_x_10) ;  /* 0x0000000000f08947 */ /* 0x000fea0003800000 */
[----:B------:R-:W-:Y:S01]  /*05a0*/  UMOV UR8, 0x400 ;  /* 0x0000040000087882 */ /* 0x000fe20000000000 */
[----:B------:R-:W-:Y:S01]  /*05b0*/  UMOV UR7, 0x1 ;  /* 0x0000000100077882 */ /* 0x000fe20000000000 */
[----:B------:R-:W-:Y:S02]  /*05c0*/  ULEA UR8, UR37, UR8, 0x18 ;  /* 0x0000000825087291 */ /* 0x000fe4000f8ec0ff */
[----:B------:R-:W-:-:S04]  /*05d0*/  UIADD3 UR12, UPT, UPT, -UR7, 0x100000, URZ ;  /* 0x00100000070c7890 */ /* 0x000fc8000fffe1ff */
[----:B------:R-:W-:Y:S02]  /*05e0*/  USHF.L.U32 UR13, UR12, 0xb, URZ ;  /* 0x0000000b0c0d7899 */ /* 0x000fe400080006ff */
[----:B------:R-:W-:Y:S01]  /*05f0*/  USHF.L.U32 UR12, UR12, 0x1, URZ ;  /* 0x000000010c0c7899 */ /* 0x000fe200080006ff */
[----:B------:R-:W3:Y:S11]  /*0600*/  FENCE.VIEW.ASYNC.S ;  /* 0x00000000000073c6 */ /* 0x000ef60000000000 */
[----:B---3--:R3:W4:Y:S01]  /*0610*/  SYNCS.EXCH.64 URZ, [UR8], UR12 ;  /* 0x0000000c08ff75b2 */ /* 0x0087220008000100 */
[----:B------:R3:W1:Y:S01]  /*0620*/  SYNCS.EXCH.64 URZ, [UR8+0xd0], UR12 ;  /* 0x0000d00c08ff75b2 */ /* 0x0006620008000100 */
        /* <DEDUP_REMOVED lines=49> */
[----:B------:R3:W1:Y:S02]  /*0940*/  SYNCS.EXCH.64 URZ, [UR8+0x198], UR12 ;  /* 0x0001980c08ff75b2 */ /* 0x0006640008000100 */
[----:B---34-:R-:W-:Y:S01]  /*0950*/  NOP ;  /* 0x0000000000007918 */ /* 0x018fe20000000000 */
.L_x_10:
[----:B------:R-:W-:Y:S05]  /*0960*/  BSYNC.RECONVERGENT B0 ;  /* 0x0000000000007941 */ /* 0x000fea0003800200 */
.L_x_9:
[----:B------:R-:W3:Y:S01]  /*0970*/  SHFL.IDX PT, R0, R102, RZ, 0x1f ;  /* 0x00001fff66007589 */ /* 0x000ee200000e0000 */
[----:B------:R-:W-:Y:S01]  /*0980*/  NOP ;  /* 0x0000000000007918 */ /* 0x000fe20000000000 */
[----:B---3--:R-:W-:-:S13]  /*0990*/  ISETP.NE.AND P0, PT, R0, 0x1, PT ;  /* 0x000000010000780c */ /* 0x008fda0003f05270 */
[----:B------:R-:W-:Y:S05]  /*09a0*/  @P0 BRA `(.L_x_11) ;  /* 0x0000000000440947 */ /* 0x000fea0003800000 */
[----:B------:R-:W-:Y:S01]  /*09b0*/  UMOV UR9, 0x400 ;  /* 0x0000040000097882 */ /* 0x000fe20000000000 */
[----:B------:R-:W-:Y:S01]  /*09c0*/  UMOV UR8, 0x20 ;  /* 0x0000002000087882 */ /* 0x000fe20000000000 */
[----:B------:R-:W-:Y:S01]  /*09d0*/  UMOV UR7, 0x80 ;  /* 0x0000008000077882 */ /* 0x000fe20000000000 */
[----:B------:R-:W-:Y:S02]  /*09e0*/  ULEA UR9, UR37, UR9, 0x18 ;  /* 0x0000000925097291 */ /* 0x000fe4000f8ec0ff */
[----:B------:R-:W-:-:S04]  /*09f0*/  UIADD3 UR12, UPT, UPT, -UR8, 0x100000, URZ ;  /* 0x00100000080c7890 */ /* 0x000fc8000fffe1ff */
[----:B------:R-:W-:Y:S02]  /*0a00*/  USHF.L.U32 UR13, UR12, 0xb, URZ ;  /* 0x0000000b0c0d7899 */ /* 0x000fe400080006ff */
[----:B------:R-:W-:Y:S02]  /*0a10*/  USHF.L.U32 UR12, UR12, 0x1, URZ ;  /* 0x000000010c0c7899 */ /* 0x000fe400080006ff */
[----:B------:R-:W-:-:S04]  /*0a20*/  UIADD3 UR14, UPT, UPT, -UR7, 0x100000, URZ ;  /* 0x00100000070e7890 */ /* 0x000fc8000fffe1ff */
[----:B------:R-:W-:Y:S02]  /*0a30*/  USHF.L.U32 UR15, UR14, 0xb, URZ ;  /* 0x0000000b0e0f7899 */ /* 0x000fe400080006ff */
[----:B------:R-:W-:Y:S01]  /*0a40*/  USHF.L.U32 UR14, UR14, 0x1, URZ ;  /* 0x000000010e0e7899 */ /* 0x000fe200080006ff */
[----:B------:R-:W-:Y:S01]  /*0a50*/  ELECT P0, URZ, PT ;  /* 0x0000000000ff782f */ /* 0x000fe20003800000 */
[----:B------:R-:W3:Y:S02]  /*0a60*/  FENCE.VIEW.ASYNC.S ;  /* 0x00000000000073c6 */ /* 0x000ee40000000000 */
[----:B---3--:R3:W4:Y:S08]  /*0a70*/  SYNCS.EXCH.64 URZ, [UR9+0x1a0], UR12 ;  /* 0x0001a00c09ff75b2 */ /* 0x0087300008000100 */
[----:B------:R3:W1:Y:S01]  /*0a80*/  SYNCS.EXCH.64 URZ, [UR9+0x1b0], UR14 ;  /* 0x0001b00e09ff75b2 */ /* 0x0006620008000100 */
[----:B------:R3:W1:Y:S01]  /*0a90*/  SYNCS.EXCH.64 URZ, [UR9+0x1a8], UR12 ;  /* 0x0001a80c09ff75b2 */ /* 0x0006620008000100 */
[----:B------:R3:W1:Y:S01]  /*0aa0*/  SYNCS.EXCH.64 URZ, [UR9+0x1b8], UR14 ;  /* 0x0001b80e09ff75b2 */ /* 0x0006620008000100 */
[----:B------:R-:W-:Y:S01]  /*0ab0*/  NOP ;  /* 0x0000000000007918 */ /* 0x000fe20000000000 */
.L_x_11:
[----:B------:R-:W2:Y:S01]  /*0ac0*/  SHFL.IDX PT, R0, R102, RZ, 0x1f ;  /* 0x00001fff66007589 */ /* 0x000ea200000e0000 */
[----:B------:R-:W-:Y:S01]  /*0ad0*/  NOP ;  /* 0x0000000000007918 */ /* 0x000fe20000000000 */
[----:B--2---:R-:W-:-:S13]  /*0ae0*/  ISETP.NE.AND P0, PT, R0, 0x3, PT ;  /* 0x000000030000780c */ /* 0x004fda0003f05270 */
[----:B------:R-:W-:Y:S05]  /*0af0*/  @P0 BRA `(.L_x_12) ;  /* 0x00000000002c0947 */ /* 0x000fea0003800000 */
[----:B------:R-:W-:Y:S01]  /*0b00*/  UMOV UR8, 0x400 ;  /* 0x0000040000087882 */ /* 0x000fe20000000000 */
[----:B------:R-:W-:Y:S01]  /*0b10*/  UMOV UR7, 0x20 ;  /* 0x0000002000077882 */ /* 0x000fe20000000000 */
[----:B------:R-:W-:Y:S02]  /*0b20*/  ULEA UR8, UR37, UR8, 0x18 ;  /* 0x0000000825087291 */ /* 0x000fe4000f8ec0ff */
[----:B---3--:R-:W-:-:S04]  /*0b30*/  UIADD3 UR12, UPT, UPT, -UR7, 0x100000, URZ ;  /* 0x00100000070c7890 */ /* 0x008fc8000fffe1ff */
[----:B------:R-:W-:Y:S02]  /*0b40*/  USHF.L.U32 UR13, UR12, 0xb, URZ ;  /* 0x0000000b0c0d7899 */ /* 0x000fe400080006ff */
[----:B------:R-:W-:Y:S01]  /*0b50*/  USHF.L.U32 UR12, UR12, 0x1, URZ ;  /* 0x000000010c0c7899 */ /* 0x000fe200080006ff */
[----:B------:R-:W-:Y:S01]  /*0b60*/  ELECT P0, URZ, PT ;  /* 0x0000000000ff782f */ /* 0x000fe20003800000 */
[----:B------:R-:W2:Y:S10]  /*0b70*/  FENCE.VIEW.ASYNC.S ;  /* 0x00000000000073c6 */ /* 0x000eb40000000000 */
[----:B--2---:R2:W3:Y:S01]  /*0b80*/  SYNCS.EXCH.64 URZ, [UR8+0x1c0], UR12 ;  /* 0x0001c00c08ff75b2 */ /* 0x0044e20008000100 */
[----:B------:R2:W1:Y:S01]  /*0b90*/  SYNCS.EXCH.64 URZ, [UR8+0x1c8], UR12 ;  /* 0x0001c80c08ff75b2 */ /* 0x0004620008000100 */
[----:B------:R-:W-:Y:S01]  /*0ba0*/  NOP ;  /* 0x0000000000007918 */ /* 0x000fe20000000000 */
.L_x_12:
[----:B------:R-:W4:Y:S01]  /*0bb0*/  SHFL.IDX PT, R0, R102, RZ, 0x1f ;  /* 0x00001fff66007589 */ /* 0x000f2200000e0000 */
[----:B------:R-:W-:Y:S01]  /*0bc0*/  NOP ;  /* 0x0000000000007918 */ /* 0x000fe20000000000 */
[----:B----4-:R-:W-:-:S13]  /*0bd0*/  ISETP.NE.AND P0, PT, R0, 0x4, PT ;  /* 0x000000040000780c */ /* 0x010fda0003f05270 */
[----:B------:R-:W-:Y:S05]  /*0be0*/  @P0 BRA `(.L_x_13) ;  /* 0x0000000000480947 */ /* 0x000fea0003800000 */
[----:B---3--:R-:W-:Y:S01]  /*0bf0*/  UMOV UR9, 0x1e0 ;  /* 0x000001e000097882 */ /* 0x008fe20000000000 */
[----:B--2---:R-:W-:Y:S01]  /*0c00*/  UMOV UR8, 0x400 ;  /* 0x0000040000087882 */ /* 0x004fe20000000000 */
[----:B------:R-:W-:Y:S01]  /*0c10*/  USEL UR9, UR9, 0x1a0, UP5 ;  /* 0x000001a009097887 */ /* 0x000fe2000a800000 */
        /* <DEDUP_REMOVED lines=9> */
[----:B------:R-:W2:Y:S02]  /*0cb0*/  FENCE.VIEW.ASYNC.S ;  /* 0x00000000000073c6 */ /* 0x000ea40000000000 */
[----:B--2---:R4:W2:Y:S08]  /*0cc0*/  SYNCS.EXCH.64 URZ, [UR8+0x1d0], UR12 ;  /* 0x0001d00c08ff75b2 */ /* 0x0048b00008000100 */
[----:B------:R4:W3:Y:S01]  /*0cd0*/  SYNCS.EXCH.64 URZ, [UR8+0x1e0], UR14 ;  /* 0x0001e00e08ff75b2 */ /* 0x0008e20008000100 */
[----:B------:R4:W1:Y:S01]  /*0ce0*/  SYNCS.EXCH.64 URZ, [UR8+0x1d8], UR12 ;  /* 0x0001d80c08ff75b2 */ /* 0x0008620008000100 */
[----:B------:R4:W1:Y:S02]  /*0cf0*/  SYNCS.EXCH.64 URZ, [UR8+0x1e8], UR14 ;  /* 0x0001e80e08ff75b2 */ /* 0x0008640008000100 */
[----:B----4-:R-:W-:Y:S01]  /*0d00*/  NOP ;  /* 0x0000000000007918 */ /* 0x010fe20000000000 */
.L_x_13:
[----:B------:R-:W4:Y:S01]  /*0d10*/  SHFL.IDX PT, R0, R102, RZ, 0x1f ;  /* 0x00001fff66007589 */ /* 0x000f2200000e0000 */
[----:B------:R-:W-:Y:S01]  /*0d20*/  NOP ;  /* 0x0000000000007918 */ /* 0x000fe20000000000 */
[----:B----4-:R-:W-:-:S13]  /*0d30*/  ISETP.NE.AND P0, PT, R0, 0x5, PT ;  /* 0x000000050000780c */ /* 0x010fda0003f05270 */
[----:B------:R-:W-:Y:S05]  /*0d40*/  @P0 BRA `(.L_x_14) ;  /* 0x0000000000540947 */ /* 0x000fea0003800000 */
[----:B---3--:R-:W-:Y:S01]  /*0d50*/  UMOV UR9, 0x400 ;  /* 0x0000040000097882 */ /* 0x008fe20000000000 */
[----:B--2---:R-:W-:Y:S01]  /*0d60*/  UMOV UR8, 0x1 ;  /* 0x0000000100087882 */ /* 0x004fe20000000000 */
        /* <DEDUP_REMOVED lines=13> */
[----:B------:R4:W1:Y:S01]  /*0e40*/  SYNCS.EXCH.64 URZ, [UR9+0x218], UR14 ;  /* 0x0002180e09ff75b2 */ /* 0x0008620008000100 */
[----:B------:R4:W1:Y:S01]  /*0e50*/  SYNCS.EXCH.64 URZ, [UR9+0x200], UR12 ;  /* 0x0002000c09ff75b2 */ /* 0x0008620008000100 */
[----:B------:R4:W1:Y:S01]  /*0e60*/  SYNCS.EXCH.64 URZ, [UR9+0x220], UR14 ;  /* 0x0002200e09ff75b2 */ /* 0x0008620008000100 */
[----:B------:R4:W1:Y:S01]  /*0e70*/  SYNCS.EXCH.64 URZ, [UR9+0x208], UR12 ;  /* 0x0002080c09ff75b2 */ /* 0x0008620008000100 */
[----:B------:R4:W1:Y:S02]  /*0e80*/  SYNCS.EXCH.64 URZ, [UR9+0x228], UR14 ;  /* 0x0002280e09ff75b2 */ /* 0x0008640008000100 */
[----:B----4-:R-:W-:Y:S01]  /*0e90*/  NOP ;  /* 0x0000000000007918 */ /* 0x010fe20000000000 */
.L_x_14:
[----:B------:R-:W4:Y:S01]  /*0ea0*/  SHFL.IDX PT, R0, R102, RZ, 0x1f ;  /* 0x00001fff66007589 */ /* 0x000f2200000e0000 */
[----:B------:R-:W-:Y:S01]  /*0eb0*/  ISETP.NE.OR P1, PT, RZ, UR10, !P1 ;  /* 0x0000000aff007c0c */ /* 0x000fe2000cf25670 */
[----:B------:R-:W-:Y:S01]  /*0ec0*/  NOP ;  /* 0x0000000000007918 */ /* 0x000fe20000000000 */
[----:B----4-:R-:W-:-:S13]  /*0ed0*/  ISETP.NE.AND P0, PT, R0, 0x3, PT ;  /* 0x000000030000780c */ /* 0x010fda0003f05270 */
[----:B------:R-:W-:Y:S05]  /*0ee0*/  @P0 BRA `(.L_x_15) ;  /* 0x0000000000340947 */ /* 0x000fea0003800000 */
[----:B--2---:R-:W-:Y:S01]  /*0ef0*/  UMOV UR8, 0x400 ;  /* 0x0000040000087882 */ /* 0x004fe20000000000 */
[----:B------:R-:W-:Y:S01]  /*0f00*/  UMOV UR7, 0x20 ;  /* 0x0000002000077882 */ /* 0x000fe20000000000 */
[----:B------:R-:W-:Y:S02]  /*0f10*/  ULEA UR8, UR37, UR8, 0x18 ;  /* 0x0000000825087291 */ /* 0x000fe4000f8ec0ff */
[----:B---3--:R-:W-:-:S04]  /*0f20*/  UIADD3 UR12, UPT, UPT, -UR7, 0x100000, URZ ;  /* 0x00100000070c7890 */ /* 0x008fc8000fffe1ff */
[----:B------:R-:W-:Y:S02]  /*0f30*/  USHF.L.U32 UR13, UR12, 0xb, URZ ;  /* 0x0000000b0c0d7899 */ /* 0x000fe400080006ff */
[----:B------:R-:W-:Y:S01]  /*0f40*/  USHF.L.U32 UR12, UR12, 0x1, URZ ;  /* 0x000000010c0c7899 */ /* 0x000fe200080006ff */
[----:B------:R-:W-:Y:S01]  /*0f50*/  ELECT P0, URZ, PT ;  /* 0x0000000000ff782f */ /* 0x000fe20003800000 */
[----:B------:R-:W2:Y:S10]  /*0f60*/  FENCE.VIEW.ASYNC.S ;  /* 0x00000000000073c6 */ /* 0x000eb40000000000 */
[----:B--2---:R4:W2:Y:S01]  /*0f70*/  SYNCS.EXCH.64 URZ, [UR8+0x230], UR12 ;  /* 0x0002300c08ff75b2 */ /* 0x0048a20008000100 */
[----:B------:R4:W3:Y:S01]  /*0f80*/  SYNCS.EXCH.64 URZ, [UR8+0x240], UR12 ;  /* 0x0002400c08ff75b2 */ /* 0x0008e20008000100 */
[----:B------:R4:W1:Y:S01]  /*0f90*/  SYNCS.EXCH.64 URZ, [UR8+0x238], UR12 ;  /* 0x0002380c08ff75b2 */ /* 0x0008620008000100 */
[----:B------:R4:W1:Y:S02]  /*0fa0*/  SYNCS.EXCH.64 URZ, [UR8+0x248], UR12 ;  /* 0x0002480c08ff75b2 */ /* 0x0008640008000100 */
[----:B----4-:R-:W-:Y:S01]  /*0fb0*/  NOP ;  /* 0x0000000000007918 */ /* 0x010fe20000000000 */
.L_x_15:
[----:B------:R-:W-:Y:S01]  /*0fc0*/  VOTEU.ALL UP1, P1 ;  /* 0x0000000000ff7886 */ /* 0x000fe20000820000 */
[----:B--2---:R-:W2:Y:S01]  /*0fd0*/  LDCU UR8, c[0x0][0x36c] ;  /* 0x00006d80ff0877ac */ /* 0x004ea20008000800 */
[----:B------:R-:W-:Y:S01]  /*0fe0*/  NOP ;  /* 0x0000000000007918 */ /* 0x000fe20000000000 */
[----:B------:R-:W-:Y:S01]  /*0ff0*/  LOP3.LUT R10, R109, 0x1f, RZ, 0xc0, !PT ;  /* 0x0000001f6d0a7812 */ /* 0x000fe200078ec0ff */
[----:B---3--:R-:W-:Y:S01]  /*1000*/  UMOV UR12, 0x20 ;  /* 0x00000020000c7882 */ /* 0x008fe20000000000 */
[----:B------:R-:W-:Y:S01]  /*1010*/  @!UP1 UMOV UR7, 0x400 ;  /* 0x0000040000079882 */ /* 0x000fe20000000000 */
[----:B------:R-:W-:-:S04]  /*1020*/  @!UP1 UIADD3 UR12, UPT, UPT, -UR12, 0x100000, URZ ;  /* 0x001000000c0c9890 */ /* 0x000fc8000fffe1ff */
[----:B------:R-:W-:Y:S02]  /*1030*/  @!UP1 USHF.L.U32 UR13, UR12, 0xb, URZ ;  /* 0x0000000b0c0d9899 */ /* 0x000fe400080006ff */
[----:B------:R-:W-:Y:S02]  /*1040*/  @!UP1 USHF.L.U32 UR12, UR12, 0x1, URZ ;  /* 0x000000010c0c9899 */ /* 0x000fe400080006ff */
[----:B------:R-:W-:Y:S01]  /*1050*/  @!UP1 ULEA UR7, UR37, UR7, 0x18 ;  /* 0x0000000725079291 */ /* 0x000fe2000f8ec0ff */
[----:B------:R-:W-:Y:S01]  /*1060*/  VOTEU.ALL UP1, P1 ;  /* 0x0000000000ff7886 */ /* 0x000fe20000820000 */
[----:B------:R-:W-:Y:S01]  /*1070*/  UISETP.NE.AND UP4, UPT, UR10, URZ, UPT ;  /* 0x000000ff0a00728c */ /* 0x000fe2000bf85270 */
[----:B------:R-:W3:Y:S09]  /*1080*/  FENCE.VIEW.ASYNC.S ;  /* 0x00000000000073c6 */ /* 0x000ef20000000000 */
[----:B---3--:R3:W4:Y:S01]  /*1090*/  @!UP1 SYNCS.EXCH.64 URZ, [UR7+0x250], UR12 ;  /* 0x0002500c07ff95b2 */ /* 0x0087220008000100 */
[----:B--2---:R-:W-:-:S09]  /*10a0*/  UISETP.EQ.U32.AND UP1, UPT, UR8, 0x1, UPT ;  /* 0x000000010800788c */ /* 0x004fd2000bf22070 */
[----:B------:R-:W-:Y:S05]  /*10b0*/  BRA.U !UP1, `(.L_x_16) ;  /* 0x0000000109087547 */ /* 0x000fea000b800000 */
[----:B-1--4-:R-:W-:Y:S01]  /*10c0*/  UCGABAR_ARV ;  /* 0x00000000000079c7 */ /* 0x012fe20008000000 */
[----:B------:R-:W-:Y:S05]  /*10d0*/  BRA `(.L_x_17) ;  /* 0x0000000000047947 */ /* 0x000fea0003800000 */
.L_x_16:
[----:B-1--4-:R-:W-:Y:S01]  /*10e0*/  NOP ;  /* 0x0000000000007918 */ /* 0x012fe20000000000 */
.L_x_17:
[----:B------:R-:W1:Y:S01]  /*10f0*/  S2R R11, SR_CTAID.X ;  /* 0x00000000000b7919 */ /* 0x000e620000002500 */
[----:B------:R-:W-:-:S05]  /*1100*/  CS2R.32 R96, SR_CgaSize ;  /* 0x0000000000607805 */ /* 0x000fca0000008a00 */
[----:B------:R-:W-:-:S05]  /*1110*/  IMAD R96, R96, -0xa0, RZ ;  /* 0xffffff6060607824 */ /* 0x000fca00078e02ff */
[----:B------:R-:W-:-:S14]  /*1120*/  R2UR UR8, R96 ;  /* 0x00000000600872ca */ /* 0x000fdc00000e0000 */
[----:B------:R-:W2:Y:S01]  /*1130*/  LDCU UR8, c[0x0][UR8+0x2b0] ;  /* 0x00005600080877ac */ /* 0x000ea20008000800 */
[----:B------:R-:W-:-:S05]  /*1140*/  CS2R.32 R0, SR_CgaSize ;  /* 0x0000000000007805 */ /* 0x000fca0000008a00 */
[----:B------:R-:W-:-:S06]  /*1150*/  IMAD R0, R0, -0xa0, RZ ;  /* 0xffffff6000007824 */ /* 0x000fcc00078e02ff */
[----:B------:R-:W4:Y:S01]  /*1160*/  LDC R0, c[0x0][R0+0x2a0] ;  /* 0x0000a80000007b82 */ /* 0x000f220000000800 */
[----:B------:R-:W-:Y:S01]  /*1170*/  PRMT R8, RZ, 0x7610, R8 ;  /* 0x00007610ff087816 */ /* 0x000fe20000000008 */
[----:B------:R-:W2:Y:S01]  /*1180*/  S2R R20, SR_CTAID.Y ;  /* 0x0000000000147919 */ /* 0x000ea20000002600 */
[----:B------:R-:W-:-:S05]  /*1190*/  CS2R.32 R96, SR_CgaSize ;  /* 0x0000000000607805 */ /* 0x000fca0000008a00 */
[----:B------:R-:W-:-:S05]  /*11a0*/  IMAD R96, R96, -0xa0, RZ ;  /* 0xffffff6060607824 */ /* 0x000fca00078e02ff */
[----:B---3--:R-:W-:-:S14]  /*11b0*/  R2UR UR7, R96 ;  /* 0x00000000600772ca */ /* 0x008fdc00000e0000 */
[----:B------:R-:W3:Y:S01]  /*11c0*/  LDCU UR7, c[0x0][UR7+0x2b4] ;  /* 0x00005680070777ac */ /* 0x000ee20008000800 */
[----:B------:R-:W-:Y:S01]  /*11d0*/  UISETP.NE.AND UP2, UPT, UR10, 0x2, UPT ;  /* 0x000000020a00788c */ /* 0x000fe2000bf45270 */
[----:B------:R-:W2:Y:S01]  /*11e0*/  LDC R9, c[0x0][0xb24] ;  /* 0x0002c900ff097b82 */ /* 0x000ea20000000800 */
[----:B------:R-:W-:-:S05]  /*11f0*/  CS2R.32 R94, SR_CgaSize ;  /* 0x00000000005e7805 */ /* 0x000fca0000008a00 */
[----:B------:R-:W-:-:S06]  /*1200*/  IMAD R94, R94, -0xa0, RZ ;  /* 0xffffff605e5e7824 */ /* 0x000fcc00078e02ff */
[----:B------:R-:W4:Y:S08]  /*1210*/  LDC R94, c[0x0][R94+0x2a4] ;  /* 0x0000a9005e5e7b82 */ /* 0x000f300000000800 */
[----:B------:R-:W4:Y:S01]  /*1220*/  LDC R40, c[0x0][0xb24] ;  /* 0x0002c900ff287b82 */ /* 0x000f220000000800 */
[----:B-1----:R-:W-:Y:S01]  /*1230*/  I2FP.F32.U32 R4, R11 ;  /* 0x0000000b00047245 */ /* 0x002fe20000201000 */
[----:B------:R-:W-:-:S06]  /*1240*/  IMAD.MOV.U32 R21, RZ, RZ, R11 ;  /* 0x000000ffff157224 */ /* 0x000fcc00078e000b */
[----:B------:R-:W1:Y:S01]  /*1250*/  S2UR UR36, SR_CTAID.Z ;  /* 0x00000000002479c3 */ /* 0x000e620000002700 */
[----:B--2---:R-:W-:Y:S02]  /*1260*/  ISETP.GE.AND P0, PT, R9, 0x1, PT ;  /* 0x000000010900780c */ /* 0x004fe40003f06270 */
[----:B------:R-:W-:Y:S01]  /*1270*/  I2FP.F32.U32 R2, R20 ;  /* 0x0000001400027245 */ /* 0x000fe20000201000 */
[----:B------:R-:W-:-:S04]  /*1280*/  FMUL R4, R4, UR8 ;  /* 0x0000000804047c20 */ /* 0x000fc80008400000 */
[----:B---3--:R-:W-:Y:S01]  /*1290*/  FMUL R2, R2, UR7 ;  /* 0x0000000702027c20 */ /* 0x008fe20008400000 */
[----:B------:R-:W2:Y:S01]  /*12a0*/  F2I.U32.TRUNC.NTZ R96, R4 ;  /* 0x0000000400607305 */ /* 0x000ea2000020f000 */
[----:B------:R-:W3:Y:S07]  /*12b0*/  LDCU UR7, c[0x0][0xb30] ;  /* 0x00016600ff0777ac */ /* 0x000eee0008000800 */
[----:B------:R-:W1:Y:S01]  /*12c0*/  F2I.U32.TRUNC.NTZ R3, R2 ;  /* 0x0000000200037305 */ /* 0x000e62000020f000 */
[----:B--2---:R-:W-:-:S04]  /*12d0*/  IMAD.MOV R96, RZ, RZ, -R96 ;  /* 0x000000ffff607224 */ /* 0x004fc800078e0a60 */
[----:B----4-:R-:W-:Y:S01]  /*12e0*/  IMAD R96, R0, R96, R11 ;  /* 0x0000006000607224 */ /* 0x010fe200078e020b */
[----:B------:R-:W-:Y:S01]  /*12f0*/  PRMT R0, RZ, 0x7610, R0 ;  /* 0x00007610ff007816 */ /* 0x000fe20000000000 */
[----:B---3--:R-:W-:Y:S01]  /*1300*/  UISETP.NE.AND UP3, UPT, UR7, 0x1, UPT ;  /* 0x000000010700788c */ /* 0x008fe2000bf65270 */
[----:B-1----:R-:W-:-:S05]  /*1310*/  IADD3 R3, PT, PT, -R3, RZ, RZ ;  /* 0x000000ff03037210 */ /* 0x002fca0007ffe1ff */
[----:B------:R-:W-:Y:S01]  /*1320*/  IMAD R94, R94, R3, R20 ;  /* 0x000000035e5e7224 */ /* 0x000fe200078e0214 */
[----:B------:R-:W-:Y:S06]  /*1330*/  BRA.U UP4, `(.L_x_18) ;  /* 0x0000000104247547 */ /* 0x000fec000b800000 */
[----:B------:R-:W-:Y:S01]  /*1340*/  ISETP.NE.AND P1, PT, R94, RZ, PT ;  /* 0x000000ff5e00720c */ /* 0x000fe20003f25270 */
[----:B------:R-:W-:Y:S01]  /*1350*/  IMAD.MOV.U32 R0, RZ, RZ, 0x3 ;  /* 0x00000003ff007424 */ /* 0x000fe200078e00ff */
[C---:B------:R-:W-:Y:S02]  /*1360*/  LOP3.LUT R3, R96.reuse, 0xfffffffe, RZ, 0xc0, !PT ;  /* 0xfffffffe60037812 */ /* 0x040fe400078ec0ff */
[----:B------:R-:W-:Y:S02]  /*1370*/  ISETP.LT.U32.OR P1, PT, R96, 0x2, !P1 ;  /* 0x000000026000780c */ /* 0x000fe40004f21470 */
[----:B------:R-:W-:Y:S02]  /*1380*/  SHF.L.U32 R0, R0, R3, RZ ;  /* 0x0000000300007219 */ /* 0x000fe400000006ff */
[----:B------:R-:W-:Y:S02]  /*1390*/  SEL R5, RZ, 0x1, !P1 ;  /* 0x00000001ff057807 */ /* 0x000fe40004800000 */
[----:B------:R-:W-:-:S05]  /*13a0*/  SEL R2, RZ, 0x2, !P1 ;  /* 0x00000002ff027807 */ /* 0x000fca0004800000 */
[----:B------:R-:W-:-:S05]  /*13b0*/  IMAD.IADD R2, R5, 0x1, R2 ;  /* 0x0000000105027824 */ /* 0x000fca00078e0202 */
[----:B------:R-:W-:Y:S02]  /*13c0*/  PRMT R8, R2, 0x7610, R8 ;  /* 0x0000761002087816 */ /* 0x000fe40000000008 */
.L_x_18:
[----:B------:R-:W-:Y:S05]  /*13d0*/  @!P0 BRA `(.L_x_19) ;  /* 0x0000000000b88947 */ /* 0x000fea0003800000 */
[----:B------:R-:W1:Y:S01]  /*13e0*/  LDC.64 R4, c[0x0][0xb18] ;  /* 0x0002c600ff047b82 */ /* 0x000e620000000a00 */
[----:B------:R-:W-:-:S07]  /*13f0*/  ISETP.NE.AND P0, PT, R9, 0x1, PT ;  /* 0x000000010900780c */ /* 0x000fce0003f05270 */
[----:B------:R-:W2:Y:S08]  /*1400*/  LDC R14, c[0x0][0xb0c] ;  /* 0x0002c300ff0e7b82 */ /* 0x000eb00000000800 */
[----:B------:R-:W3:Y:S08]  /*1410*/  LDC R13, c[0x0][0x370] ;  /* 0x0000dc00ff0d7b82 */ /* 0x000ef00000000800 */
[----:B------:R-:W4:Y:S01]  /*1420*/  LDC R16, c[0x0][0x374] ;  /* 0x0000dd00ff107b82 */ /* 0x000f220000000800 */
[----:B-1----:R-:W-:-:S07]  /*1430*/  ISETP.NE.AND P1, PT, R4, 0x1, PT ;  /* 0x000000010400780c */ /* 0x002fce0003f25270 */
[----:B------:R-:W3:Y:S01]  /*1440*/  LDC.64 R6, c[0x0][0xb10] ;  /* 0x0002c400ff067b82 */ /* 0x000ee20000000a00 */
[----:B--2---:R-:W-:-:S07]  /*1450*/  ISETP.NE.AND P2, PT, R14, 0x1, PT ;  /* 0x000000010e00780c */ /* 0x004fce0003f45270 */
[----:B------:R-:W1:Y:S08]  /*1460*/  LDC R12, c[0x0][0xb20] ;  /* 0x0002c800ff0c7b82 */ /* 0x000e700000000800 */
[----:B------:R-:W2:Y:S01]  /*1470*/  LDC.64 R2, c[0x0][0xb28] ;  /* 0x0002ca00ff027b82 */ /* 0x000ea20000000a00 */
[----:B----4-:R-:W-:-:S04]  /*1480*/  IMAD.HI.U32 R15, R16, R5, RZ ;  /* 0x00000005100f7227 */ /* 0x010fc800078e00ff */
[----:B------:R-:W-:-:S04]  /*1490*/  IMAD.HI.U32 R5, R20, R5, RZ ;  /* 0x0000000514057227 */ /* 0x000fc800078e00ff */
[----:B---3--:R-:W-:-:S04]  /*14a0*/  IMAD.HI.U32 R18, R13, R6, RZ ;  /* 0x000000060d127227 */ /* 0x008fc800078e00ff */
[C---:B------:R-:W-:Y:S01]  /*14b0*/  IMAD.HI.U32 R22, R11.reuse, R6, RZ ;  /* 0x000000060b167227 */ /* 0x040fe200078e00ff */
[-C--:B------:R-:W-:Y:S02]  /*14c0*/  @P2 SHF.R.U32.HI R13, RZ, R7.reuse, R18 ;  /* 0x00000007ff0d2219 */ /* 0x080fe40000011612 */
[-C--:B-1----:R-:W-:Y:S02]  /*14d0*/  @P1 SHF.R.U32.HI R16, RZ, R12.reuse, R15 ;  /* 0x0000000cff101219 */ /* 0x082fe4000001160f */
[----:B------:R-:W-:Y:S02]  /*14e0*/  SHF.R.U32.HI R5, RZ, R12, R5 ;  /* 0x0000000cff057219 */ /* 0x000fe40000011605 */
[----:B------:R-:W-:Y:S02]  /*14f0*/  SHF.R.U32.HI R22, RZ, R7, R22 ;  /* 0x00000007ff167219 */ /* 0x000fe40000011616 */
[----:B------:R-:W-:Y:S01]  /*1500*/  SEL R5, R20, R5, !P1 ;  /* 0x0000000514057207 */ /* 0x000fe20004800000 */
[----:B--2---:R-:W-:Y:S01]  /*1510*/  IMAD.HI.U32 R18, R16, R2, RZ ;  /* 0x0000000210127227 */ /* 0x004fe200078e00ff */
[----:B------:R-:W-:-:S02]  /*1520*/  SEL R21, R11, R22, !P2 ;  /* 0x000000160b157207 */ /* 0x000fc40005000000 */
[----:B------:R-:W-:Y:S01]  /*1530*/  IADD3 R7, PT, PT, -R5, RZ, RZ ;  /* 0x000000ff05077210 */ /* 0x000fe20007ffe1ff */
[----:B------:R-:W-:Y:S01]  /*1540*/  IMAD.HI.U32 R6, R13, R2, RZ ;  /* 0x000000020d067227 */ /* 0x000fe200078e00ff */
[----:B------:R-:W-:-:S03]  /*1550*/  @P0 SHF.R.U32.HI R16, RZ, R3, R18 ;  /* 0x00000003ff100219 */ /* 0x000fc60000011612 */
[----:B------:R-:W-:Y:S01]  /*1560*/  IMAD R7, R4, R7, R20 ;  /* 0x0000000704077224 */ /* 0x000fe200078e0214 */
[----:B------:R-:W-:Y:S01]  /*1570*/  @P0 SHF.R.U32.HI R13, RZ, R3, R6 ;  /* 0x00000003ff0d0219 */ /* 0x000fe20000011606 */
[----:B------:R-:W-:-:S04]  /*1580*/  IMAD R16, R16, R9, RZ ;  /* 0x0000000910107224 */ /* 0x000fc800078e02ff */
[----:B------:R-:W-:Y:S01]  /*1590*/  IMAD R6, R13, R9, RZ ;  /* 0x000000090d067224 */ /* 0x000fe200078e02ff */
[----:B------:R-:W-:-:S04]  /*15a0*/  ISETP.GE.AND P1, PT, R5, R16, PT ;  /* 0x000000100500720c */ /* 0x000fc80003f26270 */
[----:B------:R-:W-:Y:S01]  /*15b0*/  ISETP.GE.OR P1, PT, R21, R6, P1 ;  /* 0x000000061500720c */ /* 0x000fe20000f26670 */
[----:B------:R-:W-:-:S05]  /*15c0*/  IMAD.HI.U32 R6, R5, R2, RZ ;  /* 0x0000000205067227 */ /* 0x000fca00078e00ff */
[----:B------:R-:W-:-:S04]  /*15d0*/  SHF.R.U32.HI R6, RZ, R3, R6 ;  /* 0x00000003ff067219 */ /* 0x000fc80000011606 */
[----:B------:R-:W-:-:S03]  /*15e0*/  SEL R6, R5, R6, !P0 ;  /* 0x0000000605067207 */ /* 0x000fc60004000000 */
[----:B------:R-:W-:Y:S01]  /*15f0*/  @!P1 IMAD.HI.U32 R12, R21, R2, RZ ;  /* 0x00000002150c9227 */ /* 0x000fe200078e00ff */
[----:B------:R-:W-:-:S04]  /*1600*/  IADD3 R2, PT, PT, -R6, RZ, RZ ;  /* 0x000000ff06027210 */ /* 0x000fc80007ffe1ff */
[----:B------:R-:W-:Y:S01]  /*1610*/  @!P1 SHF.R.U32.HI R12, RZ, R3, R12 ;  /* 0x00000003ff0c9219 */ /* 0x000fe2000001160c */
[----:B------:R-:W-:-:S03]  /*1620*/  IMAD R2, R9, R2, R5 ;  /* 0x0000000209027224 */ /* 0x000fc600078e0205 */
[----:B------:R-:W-:-:S05]  /*1630*/  @!P1 SEL R3, R21, R12, !P0 ;  /* 0x0000000c15039207 */ /* 0x000fca0004000000 */
[--C-:B------:R-:W-:Y:S02]  /*1640*/  @!P1 IMAD.IADD R6, R6, 0x1, -R3.reuse ;  /* 0x0000000106069824 */ /* 0x100fe400078e0a03 */
[----:B------:R-:W-:Y:S01]  /*1650*/  @!P1 IMAD R3, R2, R13, R3 ;  /* 0x0000000d02039224 */ /* 0x000fe200078e0203 */
[----:B------:R-:W-:Y:S01]  /*1660*/  IADD3 R2, PT, PT, -R21, RZ, RZ ;  /* 0x000000ff15027210 */ /* 0x000fe20007ffe1ff */
[----:B------:R-:W-:Y:S02]  /*1670*/  @!P1 IMAD R5, R6, R9, R21 ;  /* 0x0000000906059224 */ /* 0x000fe400078e0215 */
[----:B------:R-:W-:Y:S02]  /*1680*/  @!P1 IMAD.MOV.U32 R21, RZ, RZ, R3 ;  /* 0x000000ffff159224 */ /* 0x000fe400078e0003 */
[----:B------:R-:W-:Y:S02]  /*1690*/  IMAD R2, R14, R2, R11 ;  /* 0x000000020e027224 */ /* 0x000fe400078e020b */
[----:B------:R-:W-:-:S02]  /*16a0*/  IMAD R20, R5, R4, R7 ;  /* 0x0000000405147224 */ /* 0x000fc400078e0207 */
[----:B------:R-:W-:Y:S02]  /*16b0*/  IMAD R21, R21, R14, R2 ;  /* 0x0000000e15157224 */ /* 0x000fe400078e0202 */
.L_x_19:
[----:B------:R-:W-:Y:S05]  /*16c0*/  BRA.U UP3, `(.L_x_20) ;  /* 0x0000000103407547 */ /* 0x000fea000b800000 */
[----:B------:R-:W1:Y:S08]  /*16d0*/  LDC.64 R4, c[0x0][0xb10] ;  /* 0x0002c400ff047b82 */ /* 0x000e700000000a00 */
[----:B------:R-:W2:Y:S08]  /*16e0*/  LDC.64 R2, c[0x0][0xb18] ;  /* 0x0002c600ff027b82 */ /* 0x000eb00000000a00 */
[----:B------:R-:W3:Y:S08]  /*16f0*/  LDC R6, c[0x0][0xb20] ;  /* 0x0002c800ff067b82 */ /* 0x000ef00000000800 */
[----:B------:R-:W4:Y:S01]  /*1700*/  LDC R12, c[0x0][0xb0c] ;  /* 0x0002c300ff0c7b82 */ /* 0x000f220000000800 */
[----:B-1----:R-:W-:-:S05]  /*1710*/  IMAD.HI.U32 R4, R21, R4, RZ ;  /* 0x0000000415047227 */ /* 0x002fca00078e00ff */
[----:B------:R-:W-:Y:S01]  /*1720*/  SHF.R.U32.HI R4, RZ, R5, R4 ;  /* 0x00000005ff047219 */ /* 0x000fe20000011604 */
[----:B--2---:R-:W-:Y:S01]  /*1730*/  IMAD.HI.U32 R3, R20, R3, RZ ;  /* 0x0000000314037227 */ /* 0x004fe200078e00ff */
[----:B------:R-:W-:-:S04]  /*1740*/  ISETP.NE.AND P0, PT, R2, 0x1, PT ;  /* 0x000000010200780c */ /* 0x000fc80003f05270 */
[----:B---3--:R-:W-:-:S04]  /*1750*/  SHF.R.U32.HI R3, RZ, R6, R3 ;  /* 0x00000006ff037219 */ /* 0x008fc80000011603 */
[----:B------:R-:W-:Y:S02]  /*1760*/  SEL R3, R20, R3, !P0 ;  /* 0x0000000314037207 */ /* 0x000fe40004000000 */
[----:B----4-:R-:W-:-:S04]  /*1770*/  ISETP.NE.AND P1, PT, R12, 0x1, PT ;  /* 0x000000010c00780c */ /* 0x010fc80003f25270 */
[----:B------:R-:W-:-:S05]  /*1780*/  SEL R6, R21, R4, !P1 ;  /* 0x0000000415067207 */ /* 0x000fca0004800000 */
[----:B------:R-:W-:Y:S02]  /*1790*/  IMAD.IADD R4, R3, 0x1, -R6 ;  /* 0x0000000103047824 */ /* 0x000fe400078e0a06 */
[----:B------:R-:W-:Y:S02]  /*17a0*/  IMAD.IADD R3, R6, 0x1, -R3 ;  /* 0x0000000106037824 */ /* 0x000fe400078e0a03 */
[----:B------:R-:W-:Y:S02]  /*17b0*/  IMAD R21, R4, R12, R21 ;  /* 0x0000000c04157224 */ /* 0x000fe400078e0215 */
[----:B------:R-:W-:Y:S02]  /*17c0*/  IMAD R20, R3, R2, R20 ;  /* 0x0000000203147224 */ /* 0x000fe400078e0214 */
.L_x_20:
[----:B------:R-:W-:Y:S05]  /*17d0*/  BRA.U !UP1, `(.L_x_21) ;  /* 0x00000001090c7547 */ /* 0x000fea000b800000 */
[----:B------:R-:W-:Y:S01]  /*17e0*/  UCGABAR_WAIT ;  /* 0x0000000000007dc7 */ /* 0x000fe20008000000 */
[----:B------:R-:W-:Y:S01]  /*17f0*/  CCTL.IVALL ;  /* 0x00000000ff00798f */ /* 0x000fe20002000000 */
[----:B------:R-:W-:Y:S05]  /*1800*/  BRA `(.L_x_22) ;  /* 0x0000000000047947 */ /* 0x000fea0003800000 */
.L_x_21:
[----:B------:R-:W-:Y:S06]  /*1810*/  BAR.SYNC.DEFER_BLOCKING 0x0 ;  /* 0x0000000000007b1d */ /* 0x000fec0000010000 */
.L_x_22:
[----:B------:R-:W-:Y:S05]  /*1820*/  BRA.U UP2, `(.L_x_23) ;  /* 0x0000001d02c07547 */ /* 0x000fea000b800000 */
[----:B------:R-:W1:Y:S01]  /*1830*/  LDCU UR4, c[0x0][0x38c] ;  /* 0x00007180ff0477ac */ /* 0x000e620008000800 */
[----:B------:R-:W2:Y:S01]  /*1840*/  LDC R9, c[0x0][0x370] ;  /* 0x0000dc00ff097b82 */ /* 0x000ea20000000800 */
[----:B------:R-:W-:Y:S01]  /*1850*/  IMAD.SHL.U32 R16, R11, 0x40, RZ ;  /* 0x000000400b107824 */ /* 0x000fe200078e00ff */
[----:B------:R-:W-:Y:S01]  /*1860*/  PLOP3.LUT P1, PT, PT, PT, UP5, 0x80, 0x8 ;  /* 0x000000000008781c */ /* 0x000fe20003f2f058 */
[----:B------:R-:W-:Y:S01]  /*1870*/  HFMA2 R12, -RZ, RZ, 0, 0 ;  /* 0x00000000ff0c7431 */ /* 0x000fe200000001ff */
[----:B------:R-:W-:Y:S01]  /*1880*/  UISETP.NE.AND UP1, UPT, UR10, URZ, UPT ;  /* 0x000000ff0a00728c */ /* 0x000fe2000bf25270 */
[----:B------:R-:W-:Y:S01]  /*1890*/  ISETP.NE.AND P4, PT, R10, RZ, P5 ;  /* 0x000000ff0a00720c */ /* 0x000fe20002f85270 */
[----:B------:R-:W-:Y:S01]  /*18a0*/  IMAD.MOV.U32 R15, RZ, RZ, 0x1 ;  /* 0x00000001ff0f7424 */ /* 0x000fe200078e00ff */
[----:B------:R-:W-:Y:S01]  /*18b0*/  PLOP3.LUT P1, PT, P1, PT, PT, 0x8, 0x80 ;  /* 0x000000000080781c */ /* 0x000fe20000f2e170 */
[----:B------:R-:W3:Y:S01]  /*18c0*/  LDC R0, c[0x0][0x374] ;  /* 0x0000dd00ff007b82 */ /* 0x000ee20000000800 */
[----:B------:R-:W-:Y:S01]  /*18d0*/  IMAD.MOV.U32 R14, RZ, RZ, RZ ;  /* 0x000000ffff0e7224 */ /* 0x000fe200078e00ff */
[----:B------:R-:W-:Y:S01]  /*18e0*/  MOV R8, 0x1 ;  /* 0x0000000100087802 */ /* 0x000fe20000000f00 */
[----:B------:R-:W-:Y:S01]  /*18f0*/  IMAD.MOV.U32 R10, RZ, RZ, RZ ;  /* 0x000000ffff0a7224 */ /* 0x000fe200078e00ff */
[----:B------:R-:W-:Y:S01]  /*1900*/  LOP3.LUT R16, R16, 0x40, RZ, 0xc0, !PT ;  /* 0x0000004010107812 */ /* 0x000fe200078ec0ff */
[----:B------:R-:W4:Y:S01]  /*1910*/  LDCU.64 UR14, c[0x0][0x348] ;  /* 0x00006900ff0e77ac */ /* 0x000f220008000a00 */
[----:B-1----:R-:W-:-:S02]  /*1920*/  UIADD3 UR5, UPT, UPT, UR4, 0x3f, URZ ;  /* 0x0000003f04057890 */ /* 0x002fc4000fffe0ff */
[----:B------:R-:W-:Y:S02]  /*1930*/  USEL UR22, UR6, 0x2, UP1 ;  /* 0x0000000206167887 */ /* 0x000fe40008800000 */
[----:B------:R-:W-:Y:S01]  /*1940*/  USHF.R.S32.HI UR7, URZ, 0x1f, UR5 ;  /* 0x0000001fff077899 */ /* 0x000fe20008011405 */
[----:B------:R-:W-:-:S03]  /*1950*/  UMOV UR23, URZ ;  /* 0x000000ff00177c82 */ /* 0x000fc60008000000 */
[----:B------:R-:W-:Y:S02]  /*1960*/  ULEA.HI UR7, UR7, UR5, URZ, 0x6 ;  /* 0x0000000507077291 */ /* 0x000fe4000f8f30ff */
[----:B------:R-:W-:Y:S02]  /*1970*/  UIADD3 UR5, UPT, UPT, UR4, -0x1, URZ ;  /* 0xffffffff04057890 */ /* 0x000fe4000fffe0ff */
[----:B------:R-:W-:Y:S02]  /*1980*/  USHF.R.S32.HI UR7, URZ, 0x6, UR7 ;  /* 0x00000006ff077899 */ /* 0x000fe40008011407 */
[----:B------:R-:W-:Y:S02]  /*1990*/  UISETP.GE.U32.AND UP2, UPT, UR5, -0x7f, UPT ;  /* 0xffffff810500788c */ /* 0x000fe4000bf46070 */
[----:B------:R-:W-:Y:S02]  /*19a0*/  UISETP.LT.U32.AND UP0, UPT, UR7, 0x1a, UPT ;  /* 0x0000001a0700788c */ /* 0x000fe4000bf01070 */
[----:B------:R-:W-:-:S02]  /*19b0*/  UIADD3 UR4, UPT, UPT, UR4, 0x7e, URZ ;  /* 0x0000007e04047890 */ /* 0x000fc4000fffe0ff */
[----:B------:R-:W-:-:S04]  /*19c0*/  USEL UR5, UR7, 0x1a, UP0 ;  /* 0x0000001a07057887 */ /* 0x000fc80008000000 */
[----:B------:R-:W-:Y:S02]  /*19d0*/  UIADD3 UR21, UPT, UPT, UR5, -0x1, URZ ;  /* 0xffffffff05157890 */ /* 0x000fe4000fffe0ff */
[----:B------:R-:W-:Y:S02]  /*19e0*/  @UP2 UIADD3 UR21, UPT, UPT, UR5, URZ, URZ ;  /* 0x000000ff05152290 */ /* 0x000fe4000fffe0ff */
[----:B------:R-:W-:Y:S02]  /*19f0*/  UIADD3 UR24, UPT, UPT, UR7, -UR5, URZ ;  /* 0x8000000507187290 */ /* 0x000fe4000fffe0ff */
[----:B------:R-:W-:Y:S02]  /*1a00*/  UIADD3 UR13, UPT, UPT, UR21, 0x1, URZ ;  /* 0x00000001150d7890 */ /* 0x000fe4000fffe0ff */
[----:B--2-4-:R-:W-:-:S12]  /*1a10*/  UIADD3 UR21, UPT, UPT, -UR21, URZ, URZ ;  /* 0x000000ff15157290 */ /* 0x014fd8000fffe1ff */
.L_x_43:
[----:B------:R-:W-:Y:S01]  /*1a20*/  UISETP.NE.AND UP0, UPT, UR37, URZ, UPT ;  /* 0x000000ff2500728c */ /* 0x000fe2000bf05270 */
[----:B------:R-:W1:Y:S08]  /*1a30*/  S2UR UR37, SR_CgaCtaId ;  /* 0x00000000002579c3 */ /* 0x000e700000008800 */
[----:B------:R-:W-:Y:S05]  /*1a40*/  BRA.U UP0, `(.L_x_24) ;  /* 0x0000000100347547 */ /* 0x000fea000b800000 */
[----:B------:R-:W2:Y:S01]  /*1a50*/  S2R R2, SR_CgaCtaId ;  /* 0x0000000000027919 */ /* 0x000ea20000008800 */
[----:B------:R-:W-:-:S04]  /*1a60*/  MOV R3, 0x400 ;  /* 0x0000040000037802 */ /* 0x000fc80000000f00 */
[----:B--2---:R-:W-:Y:S02]  /*1a70*/  LEA R3, R2, R3, 0x18 ;  /* 0x0000000302037211 */ /* 0x004fe400078ec0ff */
[----:B------:R-:W-:-:S03]  /*1a80*/  SHF.L.U32 R2, R8, 0x1f, RZ ;  /* 0x0000001f08027819 */ /* 0x000fc600000006ff */
[----:B------:R-:W-:-:S04]  /*1a90*/  IMAD R3, R10, 0x8, R3 ;  /* 0x000000080a037824 */ /* 0x000fc800078e0203 */
[----:B------:R-:W2:Y:S02]  /*1aa0*/  SYNCS.PHASECHK.TRANS64.TRYWAIT P0, [R3+URZ+0x240], R2 ;  /* 0x00024002030075a7 */ /* 0x000ea400080011ff */
[----:B--2---:R-:W-:Y:S05]  /*1ab0*/  @!P0 BRA `(.L_x_25) ;  /* 0x0000006c00648947 */ /* 0x004fea0003800000 */
.L_x_146:
[----:B------:R-:W-:Y:S01]  /*1ac0*/  VIADD R10, R10, 0x1 ;  /* 0x000000010a0a7836 */ /* 0x000fe20000000000 */
[----:B------:R2:W-:Y:S04]  /*1ad0*/  SYNCS.ARRIVE.TRANS64.A1T0 RZ, [R3+URZ+0x230], RZ ;  /* 0x000230ff03ff79a7 */ /* 0x0005e800081000ff */
[----:B------:R-:W-:-:S04]  /*1ae0*/  ISETP.NE.AND P0, PT, R10, 0x2, PT ;  /* 0x000000020a00780c */ /* 0x000fc80003f05270 */
[----:B------:R-:W-:Y:S02]  /*1af0*/  SEL R10, R10, RZ, P0 ;  /* 0x000000ff0a0a7207 */ /* 0x000fe40000000000 */
[----:B--2---:R-:W-:-:S04]  /*1b00*/  SEL R3, RZ, 0x1, P0 ;  /* 0x00000001ff037807 */ /* 0x004fc80000000000 */
[----:B------:R-:W-:-:S07]  /*1b10*/  LOP3.LUT R8, R8, R3, RZ, 0x3c, !PT ;  /* 0x0000000308087212 */ /* 0x000fce00078e3cff */
.L_x_24:
[----:B------:R-:W-:Y:S01]  /*1b20*/  UMOV UR6, 0x400 ;  /* 0x0000040000067882 */ /* 0x000fe20000000000 */
[----:B------:R-:W-:Y:S01]  /*1b30*/  LEA.HI R3, R21, R21, RZ, 0x1 ;  /* 0x0000001515037211 */ /* 0x000fe200078f08ff */
[----:B-1----:R-:W-:Y:S01]  /*1b40*/  ULEA UR6, UR37, UR6, 0x18 ;  /* 0x0000000625067291 */ /* 0x002fe2000f8ec0ff */
[----:B------:R-:W-:Y:S01]  /*1b50*/  SHF.L.U32 R2, R15, 0x1f, RZ ;  /* 0x0000001f0f027819 */ /* 0x000fe200000006ff */
[----:B------:R-:W-:Y:S01]  /*1b60*/  UISETP.GE.U32.AND UP0, UPT, UR4, 0x7f, UPT ;  /* 0x0000007f0400788c */ /* 0x000fe2000bf06070 */
[C---:B------:R-:W-:Y:S01]  /*1b70*/  R2UR UR9, R16.reuse ;  /* 0x00000000100972ca */ /* 0x040fe200000e0000 */
[----:B------:R-:W-:Y:S01]  /*1b80*/  ULEA UR8, UR23, UR6, 0x3 ;  /* 0x0000000617087291 */ /* 0x000fe2000f8e18ff */
[----:B------:R-:W-:Y:S01]  /*1b90*/  IMAD.SHL.U32 R3, R3, 0x40, RZ ;  /* 0x0000004003037824 */ /* 0x000fe200078e00ff */
[----:B------:R-:W-:Y:S01]  /*1ba0*/  R2UR UR11, R16 ;  /* 0x00000000100b72ca */ /* 0x000fe200000e0000 */
[----:B------:R-:W-:-:S03]  /*1bb0*/  UMOV UR25, URZ ;  /* 0x000000ff00197c82 */ /* 0x000fc60008000000 */
[----:B------:R-:W-:-:S03]  /*1bc0*/  R2UR UR35, R3 ;  /* 0x00000000032372ca */ /* 0x000fc600000e0000 */
[----:B------:R1:W2:Y:S01]  /*1bd0*/  SYNCS.PHASECHK.TRANS64.TRYWAIT P0, [UR8+0xd0], R2 ;  /* 0x0000d002ff0075a7 */ /* 0x0002a20008001108 */
[----:B------:R-:W-:-:S09]  /*1be0*/  R2UR UR8, R20 ;  /* 0x00000000140872ca */ /* 0x000fd200000e0000 */
[----:B------:R-:W-:-:S04]  /*1bf0*/  ULOP3.LUT UR35, UR9, 0xffffff80, UR35, 0xf8, !UPT ;  /* 0xffffff8009237892 */ /* 0x000fc8000f8ef823 */
[----:B------:R-:W-:Y:S01]  /*1c00*/  ULEA UR11, UR8, UR11, 0x7 ;  /* 0x0000000b080b7291 */ /* 0x000fe2000f8e38ff */
[----:B------:R-:W-:Y:S11]  /*1c10*/  BRA.U !UP0, `(.L_x_26) ;  /* 0x0000000108bc7547 */ /* 0x000ff6000b800000 */
[----:B------:R-:W-:Y:S01]  /*1c20*/  UMOV UR16, UR21 ;  /* 0x0000001500107c82 */ /* 0x000fe20008000000 */
[----:B------:R-:W-:Y:S01]  /*1c30*/  UMOV UR17, UR23 ;  /* 0x0000001700117c82 */ /* 0x000fe20008000000 */
[----:B------:R-:W-:-:S05]  /*1c40*/  UMOV UR34, URZ ;  /* 0x000000ff00227c82 */ /* 0x000fca0008000000 */
.L_x_32:
[----:B------:R-:W-:Y:S01]  /*1c50*/  ULEA UR33, UR17, UR6, 0x3 ;  /* 0x0000000611217291 */ /* 0x000fe2000f8e18ff */
[----:B------:R-:W-:Y:S01]  /*1c60*/  @P5 MOV R3, 0x4000 ;  /* 0x0000400000035802 */ /* 0x000fe20000000f00 */
[----:B-12-4-:R-:W-:Y:S10]  /*1c70*/  @P0 BRA `(.L_x_27) ;  /* 0x00000000000c0947 */ /* 0x016ff40003800000 */
[----:B------:R-:W-:-:S04]  /*1c80*/  SHF.L.U32 R5, R15, 0x1f, RZ ;  /* 0x0000001f0f057819 */ /* 0x000fc800000006ff */
[----:B------:R-:W2:Y:S02]  /*1c90*/  SYNCS.PHASECHK.TRANS64.TRYWAIT P0, [UR33+0xd0], R5 ;  /* 0x0000d005ff0075a7 */ /* 0x000ea40008001121 */
[----:B--2---:R-:W-:Y:S05]  /*1ca0*/  @!P0 BRA `(.L_x_28) ;  /* 0x0000006800fc8947 */ /* 0x004fea0003800000 */
.L_x_27:
[----:B------:R2:W-:Y:S01]  /*1cb0*/  @P5 SYNCS.ARRIVE.TRANS64 RZ, [UR33], R3 ;  /* 0x00000003ffff59a7 */ /* 0x0005e20008000021 */
[----:B------:R-:W-:Y:S02]  /*1cc0*/  ULOP3.LUT UR8, UR22, 0x2, URZ, 0xfc, !UPT ;  /* 0x0000000216087892 */ /* 0x000fe4000f8efcff */
[----:B------:R-:W-:Y:S02]  /*1cd0*/  UIADD3 UR16, UPT, UPT, UR16, 0x1, URZ ;  /* 0x0000000110107890 */ /* 0x000fe4000fffe0ff */
[----:B------:R-:W-:Y:S02]  /*1ce0*/  UISETP.NE.AND UP0, UPT, UR8, 0x2, UPT ;  /* 0x000000020800788c */ /* 0x000fe4000bf05270 */
[----:B------:R-:W-:-:S07]  /*1cf0*/  UISETP.NE.AND UP2, UPT, UR16, 0x1, UPT ;  /* 0x000000011000788c */ /* 0x000fce000bf45270 */
[----:B------:R-:W-:Y:S05]  /*1d00*/  BRA.U UP0, `(.L_x_29) ;  /* 0x0000000100047547 */ /* 0x000fea000b800000 */
[----:B------:R-:W-:Y:S05]  /*1d10*/  BPT.TRAP 0x1 ;  /* 0x000000040000795c */ /* 0x000fea0000300000 */
.L_x_29:
[----:B------:R-:W-:Y:S04]  /*1d20*/  BSSY.RECONVERGENT B0, `(.L_x_30) ;  /* 0x0000003000007945 */ /* 0x000fe80003800200 */
[----:B------:R-:W-:Y:S05]  /*1d30*/  @!P4 BRA `(.L_x_31) ;  /* 0x000000000004c947 */ /* 0x000fea0003800000 */
[----:B------:R-:W-:Y:S05]  /*1d40*/  BPT.TRAP 0x1 ;  /* 0x000000040000795c */ /* 0x000fea0000300000 */
.L_x_31:
[----:B------:R-:W-:Y:S05]  /*1d50*/  BSYNC.RECONVERGENT B0 ;  /* 0x0000000000007941 */ /* 0x000fea0003800200 */
.L_x_30:
[----:B------:R-:W-:Y:S02]  /*1d60*/  UIADD3 UR23, UPT, UPT, UR17, 0x1, URZ ;  /* 0x0000000111177890 */ /* 0x000fe4000fffe0ff */
[----:B------:R-:W-:Y:S02]  /*1d70*/  UIADD3 UR28, UP1, UPT, UR14, 0x80, URZ ;  /* 0x000000800e1c7890 */ /* 0x000fe4000ff3e0ff */
[----:B------:R-:W-:Y:S02]  /*1d80*/  UISETP.NE.AND UP0, UPT, UR23, 0x1a, UPT ;  /* 0x0000001a1700788c */ /* 0x000fe4000bf05270 */
[----:B------:R-:W-:Y:S02]  /*1d90*/  ULOP3.LUT UR33, UR33, 0xfefffff8, URZ, 0xc0, !UPT ;  /* 0xfefffff821217892 */ /* 0x000fe4000f8ec0ff */
[----:B------:R-:W-:Y:S02]  /*1da0*/  USEL UR9, URZ, 0x1, UP0 ;  /* 0x00000001ff097887 */ /* 0x000fe40008000000 */
[----:B------:R-:W-:-:S02]  /*1db0*/  USEL UR23, UR23, URZ, UP0 ;  /* 0x000000ff17177287 */ /* 0x000fc40008000000 */
[----:B------:R-:W-:Y:S02]  /*1dc0*/  UIADD3 UR26, UP0, UPT, UR14, 0x180, URZ ;  /* 0x000001800e1a7890 */ /* 0x000fe4000ff1e0ff */
[----:B------:R-:W-:Y:S01]  /*1dd0*/  ULEA UR8, UR23, UR6, 0x3 ;  /* 0x0000000617087291 */ /* 0x000fe2000f8e18ff */
[----:B------:R-:W-:Y:S01]  /*1de0*/  LOP3.LUT R15, R15, UR9, RZ, 0x3c, !PT ;  /* 0x000000090f0f7c12 */ /* 0x000fe2000f8e3cff */
[----:B------:R-:W-:Y:S02]  /*1df0*/  UIADD3.X UR29, UPT, UPT, URZ, UR15, URZ, UP1, !UPT ;  /* 0x0000000fff1d7290 */ /* 0x000fe40008ffe4ff */
[----:B------:R-:W-:Y:S01]  /*1e00*/  UIADD3.X UR27, UPT, UPT, URZ, UR15, URZ, UP0, !UPT ;  /* 0x0000000fff1b7290 */ /* 0x000fe200087fe4ff */
[----:B-1----:R-:W-:Y:S01]  /*1e10*/  SHF.L.U32 R2, R15, 0x1f, RZ ;  /* 0x0000001f0f027819 */ /* 0x002fe200000006ff */
[----:B------:R-:W-:Y:S01]  /*1e20*/  UMOV UR18, 0x0 ;  /* 0x0000000000127882 */ /* 0x000fe20000000000 */
[----:B------:R-:W-:Y:S01]  /*1e30*/  UMOV UR19, 0x10000000 ;  /* 0x1000000000137882 */ /* 0x000fe20000000000 */
[----:B------:R-:W-:Y:S01]  /*1e40*/  UMOV UR10, UR34 ;  /* 0x00000022000a7c82 */ /* 0x000fe20008000000 */
[----:B------:R4:W1:Y:S01]  /*1e50*/  SYNCS.PHASECHK.TRANS64.TRYWAIT P0, [UR8+0xd0], R2 ;  /* 0x0000d002ff0075a7 */ /* 0x0008620008001108 */
[----:B------:R-:W-:Y:S01]  /*1e60*/  ULEA UR8, UR17, UR6, 0xc ;  /* 0x0000000611087291 */ /* 0x000fe2000f8e60ff */
[----:B------:R-:W-:Y:S01]  /*1e70*/  UMOV UR12, UR36 ;  /* 0x00000024000c7c82 */ /* 0x000fe20008000000 */
[----:B------:R-:W-:-:S02]  /*1e80*/  UMOV UR9, UR33 ;  /* 0x0000002100097c82 */ /* 0x000fc40008000000 */
[----:B------:R-:W-:Y:S02]  /*1e90*/  UIADD3 UR32, UPT, UPT, UR8, 0x4400, URZ ;  /* 0x0000440008207890 */ /* 0x000fe4000fffe0ff */
[----:B------:R-:W-:Y:S01]  /*1ea0*/  UIADD3 UR8, UPT, UPT, UR8, 0x1e400, URZ ;  /* 0x0001e40008087890 */ /* 0x000fe2000fffe0ff */
[----:B------:R-:W-:Y:S01]  /*1eb0*/  UMOV UR25, UR13 ;  /* 0x0000000d00197c82 */ /* 0x000fe20008000000 */
[----:B------:R-:W-:-:S05]  /*1ec0*/  UMOV UR17, UR23 ;  /* 0x0000001700117c82 */ /* 0x000fca0008000000 */
[----:B------:R2:W-:Y:S02]  /*1ed0*/  UTMALDG.3D.2CTA [UR32], [UR28], desc[UR18] ;  /* 0x000012201c0075b4 */ /* 0x0005e40008211000 */
[----:B------:R4:W-:Y:S01]  /*1ee0*/  UTMALDG.3D.2CTA [UR8], [UR26], desc[UR18] ;  /* 0x000012081a0075b4 */ /* 0x0009e20008211000 */
[----:B--2---:R-:W-:Y:S01]  /*1ef0*/  UIADD3 UR34, UPT, UPT, UR34, 0x40, URZ ;  /* 0x0000004022227890 */ /* 0x004fe2000fffe0ff */
[----:B------:R-:W-:Y:S11]  /*1f00*/  BRA.U UP2, `(.L_x_32) ;  /* 0xfffffffd02507547 */ /* 0x000ff6000b83ffff */
.L_x_26:
[----:B----4-:R-:W-:Y:S01]  /*1f10*/  ULEA UR8, UR23, UR6, 0x3 ;  /* 0x0000000617087291 */ /* 0x010fe2000f8e18ff */
[----:B-1----:R-:W-:Y:S01]  /*1f20*/  SHF.L.U32 R2, R15, 0x1f, RZ ;  /* 0x0000001f0f027819 */ /* 0x002fe200000006ff */
[----:B------:R-:W-:Y:S01]  /*1f30*/  @!P1 SYNCS.ARRIVE.TRANS64.A1T0 RZ, [UR6+0x1c8], RZ ;  /* 0x0001c8ffffff99a7 */ /* 0x000fe20008100006 */
[----:B------:R-:W-:-:S06]  /*1f40*/  UISETP.GT.AND UP0, UPT, UR7, UR5, UPT ;  /* 0x000000050700728c */ /* 0x000fcc000bf04270 */
[----:B--2---:R1:W2:Y:S03]  /*1f50*/  SYNCS.PHASECHK.TRANS64.TRYWAIT P0, [UR8+0xd0], R2 ;  /* 0x0000d002ff0075a7 */ /* 0x0042a60008001108 */
[----:B------:R-:W-:Y:S05]  /*1f60*/  BRA.U !UP0, `(.L_x_33) ;  /* 0x0000000108bc7547 */ /* 0x000fea000b800000 */
[----:B------:R-:W-:Y:S01]  /*1f70*/  UIADD3 UR26, UPT, UPT, UR24, UR25, URZ ;  /* 0x00000019181a7290 */ /* 0x000fe2000fffe0ff */
[----:B------:R-:W-:-:S11]  /*1f80*/  UMOV UR27, UR23 ;  /* 0x00000017001b7c82 */ /* 0x000fd60008000000 */
.L_x_39:
[----:B------:R-:W-:Y:S01]  /*1f90*/  ULEA UR17, UR27, UR6, 0x3 ;  /* 0x000000061b117291 */ /* 0x000fe2000f8e18ff */
[----:B--2---:R-:W-:Y:S01]  /*1fa0*/  @P5 MOV R3, 0x4000 ;  /* 0x0000400000035802 */ /* 0x004fe20000000f00 */
[----:B-12---:R-:W-:Y:S10]  /*1fb0*/  @P0 BRA `(.L_x_34) ;  /* 0x00000000000c0947 */ /* 0x006ff40003800000 */
[----:B------:R-:W-:-:S04]  /*1fc0*/  SHF.L.U32 R5, R15, 0x1f, RZ ;  /* 0x0000001f0f057819 */ /* 0x000fc800000006ff */
[----:B------:R-:W2:Y:S02]  /*1fd0*/  SYNCS.PHASECHK.TRANS64.TRYWAIT P0, [UR17+0xd0], R5 ;  /* 0x0000d005ff0075a7 */ /* 0x000ea40008001111 */
[----:B--2---:R-:W-:Y:S05]  /*1fe0*/  @!P0 BRA `(.L_x_35) ;  /* 0x0000006800448947 */ /* 0x004fea0003800000 */
.L_x_34:
[----:B------:R2:W-:Y:S01]  /*1ff0*/  @P5 SYNCS.ARRIVE.TRANS64 RZ, [UR17], R3 ;  /* 0x00000003ffff59a7 */ /* 0x0005e20008000011 */
[----:B------:R-:W-:-:S04]  /*2000*/  ULOP3.LUT UR8, UR22, 0x2, URZ, 0xfc, !UPT ;  /* 0x0000000216087892 */ /* 0x000fc8000f8efcff */
[----:B------:R-:W-:-:S09]  /*2010*/  UISETP.NE.AND UP0, UPT, UR8, 0x2, UPT ;  /* 0x000000020800788c */ /* 0x000fd2000bf05270 */
[----:B------:R-:W-:Y:S05]  /*2020*/  BRA.U UP0, `(.L_x_36) ;  /* 0x0000000100047547 */ /* 0x000fea000b800000 */
[----:B------:R-:W-:Y:S05]  /*2030*/  BPT.TRAP 0x1 ;  /* 0x000000040000795c */ /* 0x000fea0000300000 */
.L_x_36:
[----:B------:R-:W-:Y:S04]  /*2040*/  BSSY.RECONVERGENT B0, `(.L_x_37) ;  /* 0x0000003000007945 */ /* 0x000fe80003800200 */
[----:B------:R-:W-:Y:S05]  /*2050*/  @!P4 BRA `(.L_x_38) ;  /* 0x000000000004c947 */ /* 0x000fea0003800000 */
[----:B------:R-:W-:Y:S05]  /*2060*/  BPT.TRAP 0x1 ;  /* 0x000000040000795c */ /* 0x000fea0000300000 */
.L_x_38:
[----:B------:R-:W-:Y:S05]  /*2070*/  BSYNC.RECONVERGENT B0 ;  /* 0x0000000000007941 */ /* 0x000fea0003800200 */
.L_x_37:
[----:B------:R-:W-:Y:S02]  /*2080*/  UIADD3 UR23, UPT, UPT, UR27, 0x1, URZ ;  /* 0x000000011b177890 */ /* 0x000fe4000fffe0ff */
[----:B------:R-:W-:Y:S02]  /*2090*/  UIADD3 UR32, UP1, UPT, UR14, 0x80, URZ ;  /* 0x000000800e207890 */ /* 0x000fe4000ff3e0ff */
[----:B------:R-:W-:Y:S02]  /*20a0*/  UISETP.NE.AND UP0, UPT, UR23, 0x1a, UPT ;  /* 0x0000001a1700788c */ /* 0x000fe4000bf05270 */
[----:B------:R-:W-:Y:S02]  /*20b0*/  USHF.L.U32 UR18, UR25, 0x6, URZ ;  /* 0x0000000619127899 */ /* 0x000fe400080006ff */
[----:B------:R-:W-:Y:S02]  /*20c0*/  USEL UR9, URZ, 0x1, UP0 ;  /* 0x00000001ff097887 */ /* 0x000fe40008000000 */
[----:B------:R-:W-:-:S02]  /*20d0*/  USEL UR23, UR23, URZ, UP0 ;  /* 0x000000ff17177287 */ /* 0x000fc40008000000 */
[----:B------:R-:W-:Y:S02]  /*20e0*/  UIADD3 UR30, UP0, UPT, UR14, 0x180, URZ ;  /* 0x000001800e1e7890 */ /* 0x000fe4000ff1e0ff */
[----:B------:R-:W-:Y:S01]  /*20f0*/  ULEA UR8, UR23, UR6, 0x3 ;  /* 0x0000000617087291 */ /* 0x000fe2000f8e18ff */
[----:B------:R-:W-:Y:S01]  /*2100*/  LOP3.LUT R15, R15, UR9, RZ, 0x3c, !PT ;  /* 0x000000090f0f7c12 */ /* 0x000fe2000f8e3cff */
[----:B------:R-:W-:Y:S02]  /*2110*/  ULOP3.LUT UR17, UR17, 0xfefffff8, URZ, 0xc0, !UPT ;  /* 0xfefffff811117892 */ /* 0x000fe4000f8ec0ff */
[----:B------:R-:W-:Y:S01]  /*2120*/  UIADD3.X UR33, UPT, UPT, URZ, UR15, URZ, UP1, !UPT ;  /* 0x0000000fff217290 */ /* 0x000fe20008ffe4ff */
[----:B-1----:R-:W-:Y:S01]  /*2130*/  SHF.L.U32 R2, R15, 0x1f, RZ ;  /* 0x0000001f0f027819 */ /* 0x002fe200000006ff */
[----:B------:R-:W-:Y:S01]  /*2140*/  UIADD3.X UR31, UPT, UPT, URZ, UR15, URZ, UP0, !UPT ;  /* 0x0000000fff1f7290 */ /* 0x000fe200087fe4ff */
[----:B------:R-:W-:Y:S02]  /*2150*/  UMOV UR28, 0x0 ;  /* 0x00000000001c7882 */ /* 0x000fe40000000000 */
[----:B------:R4:W1:Y:S01]  /*2160*/  SYNCS.PHASECHK.TRANS64.TRYWAIT P0, [UR8+0xd0], R2 ;  /* 0x0000d002ff0075a7 */ /* 0x0008620008001108 */
[----:B------:R-:W-:Y:S01]  /*2170*/  ULEA UR8, UR27, UR6, 0xc ;  /* 0x000000061b087291 */ /* 0x000fe2000f8e60ff */
[----:B------:R-:W-:Y:S01]  /*2180*/  UMOV UR29, 0x10000000 ;  /* 0x10000000001d7882 */ /* 0x000fe20000000000 */
[----:B------:R-:W-:-:S02]  /*2190*/  UMOV UR19, UR35 ;  /* 0x0000002300137c82 */ /* 0x000fc40008000000 */
[----:B------:R-:W-:Y:S02]  /*21a0*/  UIADD3 UR16, UPT, UPT, UR8, 0x4400, URZ ;  /* 0x0000440008107890 */ /* 0x000fe4000fffe0ff */
[----:B------:R-:W-:Y:S01]  /*21b0*/  UIADD3 UR8, UPT, UPT, UR8, 0x1e400, URZ ;  /* 0x0001e40008087890 */ /* 0x000fe2000fffe0ff */
[----:B------:R-:W-:Y:S01]  /*21c0*/  UMOV UR20, UR36 ;  /* 0x0000002400147c82 */ /* 0x000fe20008000000 */
[----:B------:R-:W-:Y:S01]  /*21d0*/  UMOV UR12, UR36 ;  /* 0x00000024000c7c82 */ /* 0x000fe20008000000 */
[----:B------:R-:W-:Y:S01]  /*21e0*/  UMOV UR9, UR17 ;  /* 0x0000001100097c82 */ /* 0x000fe20008000000 */
[----:B------:R-:W-:Y:S01]  /*21f0*/  UMOV UR10, UR18 ;  /* 0x00000012000a7c82 */ /* 0x000fe20008000000 */
[----:B------:R-:W-:Y:S02]  /*2200*/  UIADD3 UR25, UPT, UPT, UR25, 0x1, URZ ;  /* 0x0000000119197890 */ /* 0x000fe4000fffe0ff */
[----:B------:R4:W-:Y:S01]  /*2210*/  UTMALDG.3D.2CTA [UR16], [UR32], desc[UR28] ;  /* 0x00001c10200075b4 */ /* 0x0009e20008211000 */
[----:B------:R-:W-:Y:S01]  /*2220*/  UMOV UR27, UR23 ;  /* 0x00000017001b7c82 */ /* 0x000fe20008000000 */
[----:B------:R-:W-:Y:S01]  /*2230*/  UISETP.NE.AND UP0, UPT, UR25, UR26, UPT ;  /* 0x0000001a1900728c */ /* 0x000fe2000bf05270 */
[----:B------:R4:W-:Y:S08]  /*2240*/  UTMALDG.3D.2CTA [UR8], [UR30], desc[UR28] ;  /* 0x00001c081e0075b4 */ /* 0x0009f00008211000 */
[----:B----4-:R-:W-:Y:S05]  /*2250*/  BRA.U UP0, `(.L_x_39) ;  /* 0xfffffffd004c7547 */ /* 0x010fea000b83ffff */
.L_x_33:
[----:B-1----:R-:W-:Y:S01]  /*2260*/  LEA R2, R14, UR6, 0x3 ;  /* 0x000000060e027c11 */ /* 0x002fe2000f8e18ff */
[----:B------:R-:W-:Y:S01]  /*2270*/  NOP ;  /* 0x0000000000007918 */ /* 0x000fe20000000000 */
[----:B--2---:R-:W-:Y:S02]  /*2280*/  SHF.L.U32 R3, R12, 0x1f, RZ ;  /* 0x0000001f0c037819 */ /* 0x004fe400000006ff */
[----:B------:R-:W-:Y:S02]  /*2290*/  LEA R4, R14, UR6, 0x4 ;  /* 0x000000060e047c11 */ /* 0x000fe4000f8e20ff */
[----:B------:R-:W1:Y:S02]  /*22a0*/  SYNCS.PHASECHK.TRANS64.TRYWAIT P0, [R2+URZ+0x1d0], R3 ;  /* 0x0001d003020075a7 */ /* 0x000e6400080011ff */
[----:B-1----:R-:W-:Y:S05]  /*22b0*/  @!P0 BRA `(.L_x_40) ;  /* 0x0000006400a88947 */ /* 0x002fea0003800000 */
.L_x_149:
[----:B------:R-:W2:Y:S01]  /*22c0*/  LDS.128 R4, [R4+0x260] ;  /* 0x0002600004047984 */ /* 0x000ea20000000c00 */
[----:B------:R-:W-:Y:S01]  /*22d0*/  ISETP.GE.AND P0, PT, R40, 0x1, PT ;  /* 0x000000012800780c */ /* 0x000fe20003f06270 */
[----:B-1----:R-:W-:Y:S01]  /*22e0*/  VIADD R2, R2, 0x1e0 ;  /* 0x000001e002027836 */ /* 0x002fe20000000000 */
[----:B------:R-:W-:Y:S01]  /*22f0*/  @!PT LDS RZ, [RZ] ;  /* 0x00000000fffff984 */ /* 0x000fe20000000800 */
[----:B------:R-:W-:Y:S01]  /*2300*/  @!PT LDS RZ, [RZ] ;  /* 0x00000000fffff984 */ /* 0x000fe20000000800 */
[----:B------:R-:W-:Y:S01]  /*2310*/  @!PT LDS RZ, [RZ] ;  /* 0x00000000fffff984 */ /* 0x000fe20000000800 */
[----:B------:R-:W-:Y:S01]  /*2320*/  @!PT LDS RZ, [RZ] ;  /* 0x00000000fffff984 */ /* 0x000fe20000000800 */
[----:B------:R1:W-:Y:S06]  /*2330*/  MEMBAR.ALL.CTA ;  /* 0x0000000000007992 */ /* 0x0003ec0000008000 */
[----:B-1----:R-:W1:Y:S01]  /*2340*/  FENCE.VIEW.ASYNC.S ;  /* 0x00000000000073c6 */ /* 0x002e620000000000 */
[----:B------:R-:W-:-:S04]  /*2350*/  PRMT R2, RZ, 0x654, R2 ;  /* 0x00000654ff027816 */ /* 0x000fc80000000002 */
[----:B-1----:R1:W-:Y:S01]  /*2360*/  SYNCS.ARRIVE.TRANS64.RED.A1T0 RZ, [R2+URZ], RZ ;  /* 0x000000ff02ff79a7 */ /* 0x0023e200081004ff */
[----:B--2---:R-:W-:-:S13]  /*2370*/  LOP3.LUT P2, RZ, R6, 0x1, RZ, 0xc0, !PT ;  /* 0x0000000106ff7812 */ /* 0x004fda000784c0ff */
[----:B------:R-:W-:Y:S01]  /*2380*/  @P2 SHF.R.U32.HI R3, RZ, 0x10, R5 ;  /* 0x00000010ff032819 */ /* 0x000fe20000011605 */
[----:B------:R-:W-:Y:S01]  /*2390*/  VOTEU.ANY UP0, P2 ;  /* 0x0000000000ff7886 */ /* 0x000fe20001000100 */
[----:B------:R-:W-:Y:S02]  /*23a0*/  @P2 MOV R13, R4 ;  /* 0x00000004000d2202 */ /* 0x000fe40000000f00 */
[----:B------:R-:W-:Y:S02]  /*23b0*/  @P2 R2UR.BROADCAST UR8, R3 ;  /* 0x00000000030822ca */ /* 0x000fe400008e0000 */
[----:B------:R-:W-:-:S11]  /*23c0*/  @P2 LOP3.LUT R11, R5, 0xffff, RZ, 0xc0, !PT ;  /* 0x0000ffff050b2812 */ /* 0x000fd600078ec0ff */
[----:B------:R-:W-:Y:S01]  /*23d0*/  @UP0 UMOV UR36, UR8 ;  /* 0x0000000800240c82 */ /* 0x000fe20008000000 */
[----:B-1----:R-:W-:Y:S05]  /*23e0*/  @!P0 BRA `(.L_x_41) ;  /* 0x0000000000b88947 */ /* 0x002fea0003800000 */
[----:B------:R-:W3:Y:S01]  /*23f0*/  LDC.64 R4, c[0x0][0xb18] ;  /* 0x0002c600ff047b82 */ /* 0x000ee20000000a00 */
[----:B------:R-:W-:-:S07]  /*2400*/  ISETP.NE.AND P3, PT, R40, 0x1, PT ;  /* 0x000000012800780c */ /* 0x000fce0003f65270 */
[----:B------:R-:W1:Y:S08]  /*2410*/  LDC.64 R6, c[0x0][0xb10] ;  /* 0x0002c400ff067b82 */ /* 0x000e700000000a00 */
[----:B------:R-:W2:Y:S08]  /*2420*/  LDC R17, c[0x0][0xb20] ;  /* 0x0002c800ff117b82 */ /* 0x000eb00000000800 */
[----:B------:R-:W4:Y:S01]  /*2430*/  LDC R18, c[0x0][0xb0c] ;  /* 0x0002c300ff127b82 */ /* 0x000f220000000800 */
[----:B---3--:R-:W-:Y:S01]  /*2440*/  IMAD.HI.U32 R22, R0, R5, RZ ;  /* 0x0000000500167227 */ /* 0x008fe200078e00ff */
[----:B------:R-:W-:-:S06]  /*2450*/  ISETP.NE.AND P0, PT, R4, 0x1, PT ;  /* 0x000000010400780c */ /* 0x000fcc0003f05270 */
[----:B------:R-:W3:Y:S01]  /*2460*/  LDC.64 R2, c[0x0][0xb28] ;  /* 0x0002ca00ff027b82 */ /* 0x000ee20000000a00 */
[----:B-1----:R-:W-:-:S04]  /*2470*/  IMAD.HI.U32 R20, R9, R6, RZ ;  /* 0x0000000609147227 */ /* 0x002fc800078e00ff */
[----:B------:R-:W-:Y:S01]  /*2480*/  IMAD.HI.U32 R24, R13, R6, RZ ;  /* 0x000000060d187227 */ /* 0x000fe200078e00ff */
[----:B------:R-:W-:Y:S02]  /*2490*/  SHF.R.U32.HI R20, RZ, R7, R20 ;  /* 0x00000007ff147219 */ /* 0x000fe40000011614 */
[----:B--2---:R-:W-:Y:S01]  /*24a0*/  SHF.R.U32.HI R19, RZ, R17, R22 ;  /* 0x00000011ff137219 */ /* 0x004fe20000011616 */
[----:B------:R-:W-:Y:S01]  /*24b0*/  IMAD.HI.U32 R22, R11, R5, RZ ;  /* 0x000000050b167227 */ /* 0x000fe200078e00ff */
[----:B------:R-:W-:Y:S02]  /*24c0*/  SHF.R.U32.HI R24, RZ, R7, R24 ;  /* 0x00000007ff187219 */ /* 0x000fe40000011618 */
[----:B------:R-:W-:Y:S02]  /*24d0*/  SEL R19, R0, R19, !P0 ;  /* 0x0000001300137207 */ /* 0x000fe40004000000 */
[----:B------:R-:W-:Y:S02]  /*24e0*/  SHF.R.U32.HI R22, RZ, R17, R22 ;  /* 0x00000011ff167219 */ /* 0x000fe40000011616 */
[----:B----4-:R-:W-:-:S02]  /*24f0*/  ISETP.NE.AND P1, PT, R18, 0x1, PT ;  /* 0x000000011200780c */ /* 0x010fc40003f25270 */
[----:B------:R-:W-:Y:S02]  /*2500*/  SEL R5, R11, R22, !P0 ;  /* 0x000000160b057207 */ /* 0x000fe40004000000 */
[----:B------:R-:W-:Y:S02]  /*2510*/  SEL R21, R9, R20, !P1 ;  /* 0x0000001409157207 */ /* 0x000fe40004800000 */
[----:B------:R-:W-:Y:S01]  /*2520*/  SEL R7, R13, R24, !P1 ;  /* 0x000000180d077207 */ /* 0x000fe20004800000 */
[----:B---3--:R-:W-:Y:S01]  /*2530*/  IMAD.HI.U32 R20, R19, R2, RZ ;  /* 0x0000000213147227 */ /* 0x008fe200078e00ff */
[----:B------:R-:W-:-:S03]  /*2540*/  IADD3 R17, PT, PT, -R5, RZ, RZ ;  /* 0x000000ff05117210 */ /* 0x000fc60007ffe1ff */
        /* <DEDUP_REMOVED lines=11> */
[----:B------:R-:W-:-:S04]  /*2600*/  @!P0 IMAD.HI.U32 R20, R7, R2, RZ ;  /* 0x0000000207148227 */ /* 0x000fc800078e00ff */
[----:B------:R-:W-:Y:S01]  /*2610*/  IMAD.MOV R2, RZ, RZ, -R6 ;  /* 0x000000ffff027224 */ /* 0x000fe200078e0a06 */
[----:B------:R-:W-:-:S03]  /*2620*/  @!P0 SHF.R.U32.HI R20, RZ, R3, R20 ;  /* 0x00000003ff148219 */ /* 0x000fc60000011614 */
[----:B------:R-:W-:Y:S01]  /*2630*/  IMAD R2, R40, R2, R5 ;  /* 0x0000000228027224 */ /* 0x000fe200078e0205 */
        /* <DEDUP_REMOVED lines=9> */
.L_x_41:
[----:B------:R-:W1:Y:S02]  /*26d0*/  LDCU UR8, c[0x0][0xb30] ;  /* 0x00016600ff0877ac */ /* 0x000e640008000800 */
[----:B-1----:R-:W-:-:S09]  /*26e0*/  UISETP.NE.AND UP0, UPT, UR8, 0x1, UPT ;  /* 0x000000010800788c */ /* 0x002fd2000bf05270 */
[----:B------:R-:W-:Y:S05]  /*26f0*/  BRA.U UP0, `(.L_x_42) ;  /* 0x0000000100407547 */ /* 0x000fea000b800000 */
[----:B------:R-:W1:Y:S08]  /*2700*/  LDC.64 R4, c[0x0][0xb10] ;  /* 0x0002c400ff047b82 */ /* 0x000e700000000a00 */
[----:B------:R-:W2:Y:S08]  /*2710*/  LDC.64 R2, c[0x0][0xb18] ;  /* 0x0002c600ff027b82 */ /* 0x000eb00000000a00 */
[----:B------:R-:W4:Y:S08]  /*2720*/  LDC R6, c[0x0][0xb20] ;  /* 0x0002c800ff067b82 */ /* 0x000f300000000800 */
[----:B------:R-:W3:Y:S01]  /*2730*/  LDC R18, c[0x0][0xb0c] ;  /* 0x0002c300ff127b82 */ /* 0x000ee20000000800 */
[----:B-1----:R-:W-:-:S05]  /*2740*/  IMAD.HI.U32 R4, R13, R4, RZ ;  /* 0x000000040d047227 */ /* 0x002fca00078e00ff */
[----:B------:R-:W-:Y:S01]  /*2750*/  SHF.R.U32.HI R4, RZ, R5, R4 ;  /* 0x00000005ff047219 */ /* 0x000fe20000011604 */
[----:B--2---:R-:W-:Y:S01]  /*2760*/  IMAD.HI.U32 R3, R11, R3, RZ ;  /* 0x000000030b037227 */ /* 0x004fe200078e00ff */
[----:B------:R-:W-:-:S04]  /*2770*/  ISETP.NE.AND P0, PT, R2, 0x1, PT ;  /* 0x000000010200780c */ /* 0x000fc80003f05270 */
[----:B----4-:R-:W-:-:S04]  /*2780*/  SHF.R.U32.HI R6, RZ, R6, R3 ;  /* 0x00000006ff067219 */ /* 0x010fc80000011603 */
[----:B------:R-:W-:Y:S02]  /*2790*/  SEL R3, R11, R6, !P0 ;  /* 0x000000060b037207 */ /* 0x000fe40004000000 */
[----:B---3--:R-:W-:-:S04]  /*27a0*/  ISETP.NE.AND P1, PT, R18, 0x1, PT ;  /* 0x000000011200780c */ /* 0x008fc80003f25270 */
[----:B------:R-:W-:-:S05]  /*27b0*/  SEL R4, R13, R4, !P1 ;  /* 0x000000040d047207 */ /* 0x000fca0004800000 */
[----:B------:R-:W-:Y:S02]  /*27c0*/  IMAD.IADD R5, R3, 0x1, -R4 ;  /* 0x0000000103057824 */ /* 0x000fe400078e0a04 */
[----:B------:R-:W-:Y:S02]  /*27d0*/  IMAD.IADD R3, R4, 0x1, -R3 ;  /* 0x0000000104037824 */ /* 0x000fe400078e0a03 */
[----:B------:R-:W-:Y:S02]  /*27e0*/  IMAD R13, R5, R18, R13 ;  /* 0x00000012050d7224 */ /* 0x000fe400078e020d */
[----:B------:R-:W-:-:S07]  /*27f0*/  IMAD R11, R3, R2, R11 ;  /* 0x00000002030b7224 */ /* 0x000fce00078e020b */
.L_x_42:
[----:B------:R-:W-:Y:S01]  /*2800*/  VIADD R14, R14, 0x1 ;  /* 0x000000010e0e7836 */ /* 0x000fe20000000000 */
[----:B------:R-:W-:Y:S01]  /*2810*/  PLOP3.LUT P1, PT, PT, PT, PT, 0x80, 0x8 ;  /* 0x000000000008781c */ /* 0x000fe20003f2f070 */
[----:B------:R-:W-:Y:S02]  /*2820*/  IMAD.IADD R21, R13, 0x1, R96 ;  /* 0x000000010d157824 */ /* 0x000fe400078e0260 */
[----:B------:R-:W-:Y:S01]  /*2830*/  IMAD.IADD R20, R11, 0x1, R94 ;  /* 0x000000010b147824 */ /* 0x000fe200078e025e */
[----:B------:R-:W-:-:S04]  /*2840*/  ISETP.NE.AND P0, PT, R14, 0x2, PT ;  /* 0x000000020e00780c */ /* 0x000fc80003f05270 */
[----:B------:R-:W-:Y:S02]  /*2850*/  SEL R3, RZ, 0x1, P0 ;  /* 0x00000001ff037807 */ /* 0x000fe40000000000 */
[----:B------:R-:W-:Y:S02]  /*2860*/  SEL R14, R14, RZ, P0 ;  /* 0x000000ff0e0e7207 */ /* 0x000fe40000000000 */
[----:B------:R-:W-:Y:S01]  /*2870*/  LOP3.LUT R12, R12, R3, RZ, 0x3c, !PT ;  /* 0x000000030c0c7212 */ /* 0x000fe200078e3cff */
[----:B------:R-:W-:Y:S06]  /*2880*/  @P2 BRA `(.L_x_43) ;  /* 0xfffffff000642947 */ /* 0x000fec000383ffff */
[----:B------:R-:W-:Y:S01]  /*2890*/  UIADD3 UR6, UPT, UPT, UR6, 0xd0, URZ ;  /* 0x000000d006067890 */ /* 0x000fe2000fffe0ff */
[----:B------:R-:W-:-:S03]  /*28a0*/  SHF.L.U32 R3, R15, 0x1f, RZ ;  /* 0x0000001f0f037819 */ /* 0x000fc600000006ff */
[----:B------:R-:W-:-:S09]  /*28b0*/  ULEA UR4, UR23, UR6, 0x3 ;  /* 0x0000000617047291 */ /* 0x000fd2000f8e18ff */
[----:B------:R-:W1:Y:S02]  /*28c0*/  SYNCS.PHASECHK.TRANS64.TRYWAIT P0, [UR4], R3 ;  /* 0x00000003ff0075a7 */ /* 0x000e640008001104 */
[----:B-1----:R-:W-:Y:S05]  /*28d0*/  @!P0 BRA `(.L_x_44) ;  /* 0x0000006000348947 */ /* 0x002fea0003800000 */
.L_x_151:
[----:B------:R-:W-:-:S04]  /*28e0*/  UIADD3 UR5, UPT, UPT, UR23, 0x1, URZ ;  /* 0x0000000117057890 */ /* 0x000fc8000fffe0ff */
[----:B------:R-:W-:-:S04]  /*28f0*/  UISETP.NE.AND UP0, UPT, UR5, 0x1a, UPT ;  /* 0x0000001a0500788c */ /* 0x000fc8000bf05270 */
[----:B------:R-:W-:Y:S02]  /*2900*/  USEL UR7, URZ, 0x1, UP0 ;  /* 0x00000001ff077887 */ /* 0x000fe40008000000 */
[----:B------:R-:W-:-:S04]  /*2910*/  USEL UR5, UR5, URZ, UP0 ;  /* 0x000000ff05057287 */ /* 0x000fc80008000000 */
[----:B------:R-:W-:Y:S01]  /*2920*/  ULEA UR4, UR5, UR6, 0x3 ;  /* 0x0000000605047291 */ /* 0x000fe2000f8e18ff */
[----:B------:R-:W-:-:S04]  /*2930*/  LOP3.LUT R2, R15, UR7, RZ, 0x3c, !PT ;  /* 0x000000070f027c12 */ /* 0x000fc8000f8e3cff */
[----:B-1----:R-:W-:-:S04]  /*2940*/  SHF.L.U32 R3, R2, 0x1f, RZ ;  /* 0x0000001f02037819 */ /* 0x002fc800000006ff */
[----:B------:R-:W1:Y:S02]  /*2950*/  SYNCS.PHASECHK.TRANS64.TRYWAIT P0, [UR4], R3 ;  /* 0x00000003ff0075a7 */ /* 0x000e640008001104 */
[----:B-1----:R-:W-:Y:S05]  /*2960*/  @!P0 BRA `(.L_x_45) ;  /* 0x0000006000288947 */ /* 0x002fea0003800000 */
.L_x_153:
        /* <DEDUP_REMOVED lines=9> */
.L_x_155:
        /* <DEDUP_REMOVED lines=9> */
.L_x_157:
        /* <DEDUP_REMOVED lines=9> */
.L_x_159:
        /* <DEDUP_REMOVED lines=9> */
.L_x_161:
        /* <DEDUP_REMOVED lines=9> */
.L_x_163:
        /* <DEDUP_REMOVED lines=9> */
.L_x_165:
        /* <DEDUP_REMOVED lines=9> */
.L_x_167:
        /* <DEDUP_REMOVED lines=9> */
.L_x_169:
        /* <DEDUP_REMOVED lines=9> */
.L_x_171:
        /* <DEDUP_REMOVED lines=9> */
.L_x_173:
        /* <DEDUP_REMOVED lines=9> */
.L_x_175:
        /* <DEDUP_REMOVED lines=9> */
.L_x_177:
        /* <DEDUP_REMOVED lines=9> */
.L_x_179:
        /* <DEDUP_REMOVED lines=9> */
.L_x_181:
        /* <DEDUP_REMOVED lines=9> */
.L_x_183:
        /* <DEDUP_REMOVED lines=9> */
.L_x_185:
        /* <DEDUP_REMOVED lines=9> */
.L_x_187:
        /* <DEDUP_REMOVED lines=9> */
.L_x_189:
        /* <DEDUP_REMOVED lines=9> */
.L_x_191:
        /* <DEDUP_REMOVED lines=9> */
.L_x_193:
        /* <DEDUP_REMOVED lines=9> */
.L_x_195:
        /* <DEDUP_REMOVED lines=9> */
.L_x_197:
        /* <DEDUP_REMOVED lines=9> */
.L_x_199:
[----:B------:R-:W-:-:S04]  /*3660*/  UIADD3 UR5, UPT, UPT, UR5, 0x1, URZ ;  /* 0x0000000105057890 */ /* 0x000fc8000fffe0ff */
[----:B------:R-:W-:-:S04]  /*3670*/  UISETP.NE.AND UP0, UPT, UR5, 0x1a, UPT ;  /* 0x0000001a0500788c */ /* 0x000fc8000bf05270 */
[----:B------:R-:W-:Y:S02]  /*3680*/  USEL UR4, URZ, 0x1, UP0 ;  /* 0x00000001ff047887 */ /* 0x000fe40008000000 */
[----:B------:R-:W-:-:S04]  /*3690*/  USEL UR5, UR5, URZ, UP0 ;  /* 0x000000ff05057287 */ /* 0x000fc80008000000 */
[----:B------:R-:W-:Y:S01]  /*36a0*/  ULEA UR5, UR5, UR6, 0x3 ;  /* 0x0000000605057291 */ /* 0x000fe2000f8e18ff */
[----:B-1----:R-:W-:-:S04]  /*36b0*/  LOP3.LUT R3, R2, UR4, RZ, 0x3c, !PT ;  /* 0x0000000402037c12 */ /* 0x002fc8000f8e3cff */
[----:B------:R-:W-:Y:S01]  /*36c0*/  SHF.L.U32 R3, R3, 0x1f, RZ ;  /* 0x0000001f03037819 */ /* 0x000fe200000006ff */
[----:B---3--:R-:W-:-:S07]  /*36d0*/  IMAD.U32 R0, RZ, RZ, UR5 ;  /* 0x00000005ff007e24 */ /* 0x008fce000f8e00ff */
.L_x_69:
[----:B-1----:R1:W2:Y:S02]  /*36e0*/  SYNCS.PHASECHK.TRANS64.TRYWAIT P0, [R0+URZ], R3 ;  /* 0x00000003000075a7 */ /* 0x0022a400080011ff */
[----:B--2---:R-:W-:Y:S05]  /*36f0*/  @!P0 NANOSLEEP.SYNCS 0x989680 ;  /* 0x009896800000895d */ /* 0x004fea0003900000 */
[----:B------:R-:W2:Y:S02]  /*3700*/  @!P0 SYNCS.PHASECHK.TRANS64 P0, [R0+URZ], R3 ;  /* 0x00000003000085a7 */ /* 0x000ea400080010ff */
[----:B--2---:R-:W-:Y:S05]  /*3710*/  @P0 EXIT ;  /* 0x000000000000094d */ /* 0x004fea0003800000 */
[----:B------:R-:W-:Y:S05]  /*3720*/  BRA `(.L_x_69) ;  /* 0xfffffffc00ec7947 */ /* 0x000fea000383ffff */
.L_x_23:
[----:B------:R-:W-:-:S04]  /*3730*/  UISETP.NE.AND UP1, UPT, UR37, URZ, UPT ;  /* 0x000000ff2500728c */ /* 0x000fc8000bf25270 */
[----:B------:R-:W-:-:S09]  /*3740*/  UISETP.NE.OR UP1, UPT, UR10, 0x1, UP1 ;  /* 0x000000010a00788c */ /* 0x000fd20008f25670 */
[----:B------:R-:W-:Y:S05]  /*3750*/  BRA.U UP1, `(.L_x_70) ;  /* 0x00000005014c7547 */ /* 0x000fea000b800000 */
[----:B------:R-:W-:Y:S01]  /*3760*/  HFMA2 R11, -RZ, RZ, 0, 0 ;  /* 0x00000000ff0b7431 */ /* 0x000fe200000001ff */
[----:B------:R-:W-:Y:S01]  /*3770*/  ISETP.GE.U32.AND P2, PT, R10, 0x2, PT ;  /* 0x000000020a00780c */ /* 0x000fe20003f46070 */
[----:B------:R-:W-:Y:S01]  /*3780*/  IMAD.MOV.U32 R12, RZ, RZ, 0x1 ;  /* 0x00000001ff0c7424 */ /* 0x000fe200078e00ff */
[----:B------:R-:W-:Y:S01]  /*3790*/  CS2R R8, SRZ ;  /* 0x0000000000087805 */ /* 0x000fe2000001ff00 */
[----:B------:R-:W-:Y:S01]  /*37a0*/  IMAD.MOV.U32 R3, RZ, RZ, RZ ;  /* 0x000000ffff037224 */ /* 0x000fe200078e00ff */
[----:B------:R-:W-:Y:S01]  /*37b0*/  UMOV UR4, 0x400 ;  /* 0x0000040000047882 */ /* 0x000fe20000000000 */
[----:B------:R-:W-:Y:S01]  /*37c0*/  UMOV UR6, URZ ;  /* 0x000000ff00067c82 */ /* 0x000fe20008000000 */
[----:B------:R-:W-:-:S12]  /*37d0*/  ULEA UR37, UR37, UR4, 0x18 ;  /* 0x0000000425257291 */ /* 0x000fd8000f8ec0ff */
.L_x_74:
[----:B------:R-:W-:Y:S02]  /*37e0*/  LEA R0, R3, UR37, 0x3 ;  /* 0x0000002503007c11 */ /* 0x000fe4000f8e18ff */
[----:B------:R-:W-:-:S03]  /*37f0*/  SHF.L.U32 R5, R8, 0x1f, RZ ;  /* 0x0000001f08057819 */ /* 0x000fc600000006ff */
[----:B------:R-:W-:Y:S01]  /*3800*/  VIADD R4, R0, 0x240 ;  /* 0x0000024000047836 */ /* 0x000fe20000000000 */
[----:B------:R-:W1:Y:S02]  /*3810*/  SYNCS.PHASECHK.TRANS64.TRYWAIT P0, [R0+URZ+0x230], R5 ;  /* 0x00023005000075a7 */ /* 0x000e6400080011ff */
[----:B-1----:R-:W-:Y:S05]  /*3820*/  @!P0 BRA `(.L_x_71) ;  /* 0x0000005800b88947 */ /* 0x002fea0003800000 */
.L_x_200:
[----:B------:R-:W-:Y:S01]  /*3830*/  ULEA UR5, UR6, UR37, 0x3 ;  /* 0x0000002506057291 */ /* 0x000fe2000f8e18ff */
[----:B------:R-:W-:Y:S01]  /*3840*/  PRMT R4, RZ, 0x654, R4 ;  /* 0x00000654ff047816 */ /* 0x000fe20000000004 */
[----:B-1----:R-:W-:Y:S01]  /*3850*/  @!P2 IMAD.MOV.U32 R5, RZ, RZ, 0x10 ;  /* 0x00000010ff05a424 */ /* 0x002fe200078e00ff */
[----:B------:R-:W-:Y:S01]  /*3860*/  SHF.L.U32 R7, R12, 0x1f, RZ ;  /* 0x0000001f0c077819 */ /* 0x000fe200000006ff */
[----:B------:R-:W-:Y:S01]  /*3870*/  UIADD3 UR4, UPT, UPT, UR5, 0x1d0, URZ ;  /* 0x000001d005047890 */ /* 0x000fe2000fffe0ff */
[----:B------:R1:W-:Y:S05]  /*3880*/  SYNCS.ARRIVE.TRANS64.RED.A1T0 RZ, [R4+URZ], RZ ;  /* 0x000000ff04ff79a7 */ /* 0x0003ea00081004ff */
[----:B------:R-:W-:Y:S01]  /*3890*/  IMAD.U32 R13, RZ, RZ, UR4 ;  /* 0x00000004ff0d7e24 */ /* 0x000fe2000f8e00ff */
[----:B------:R-:W2:Y:S04]  /*38a0*/  SYNCS.PHASECHK.TRANS64.TRYWAIT P0, [UR5+0x1e0], R7 ;  /* 0x0001e007ff0075a7 */ /* 0x000ea80008001105 */
[----:B------:R-:W-:Y:S01]  /*38b0*/  PRMT R13, R10, 0x654, R13 ;  /* 0x000006540a0d7816 */ /* 0x000fe2000000000d */
[----:B-12---:R-:W-:Y:S06]  /*38c0*/  @!P0 BRA `(.L_x_72) ;  /* 0x0000005800a48947 */ /* 0x006fec0003800000 */
.L_x_202:
[----:B------:R-:W-:Y:S01]  /*38d0*/  ULEA UR4, UR6, UR37, 0x4 ;  /* 0x0000002506047291 */ /* 0x000fe2000f8e20ff */
[----:B------:R-:W-:Y:S01]  /*38e0*/  SEL R2, R13, R2, !P2 ;  /* 0x000000020d027207 */ /* 0x000fe20005000000 */
[----:B------:R-:W-:Y:S01]  /*38f0*/  UIADD3 UR5, UPT, UPT, UR5, 0x1d0, URZ ;  /* 0x000001d005057890 */ /* 0x000fe2000fffe0ff */
[----:B-1----:R-:W-:Y:S01]  /*3900*/  LEA R0, R11, UR37, 0x3 ;  /* 0x000000250b007c11 */ /* 0x002fe2000f8e18ff */
[----:B------:R-:W-:Y:S01]  /*3910*/  UIADD3 UR4, UPT, UPT, UR4, 0x260, URZ ;  /* 0x0000026004047890 */ /* 0x000fe2000fffe0ff */
[----:B------:R1:W-:Y:S01]  /*3920*/  @!P2 SYNCS.ARRIVE.TRANS64.RED RZ, [R2+URZ], R5 ;  /* 0x0000000502ffa9a7 */ /* 0x0003e200080004ff */
[----:B------:R-:W-:Y:S01]  /*3930*/  UIADD3 UR6, UPT, UPT, UR6, 0x1, URZ ;  /* 0x0000000106067890 */ /* 0x000fe2000fffe0ff */
[----:B------:R-:W-:-:S03]  /*3940*/  VIADD R3, R3, 0x1 ;  /* 0x0000000103037836 */ /* 0x000fc60000000000 */
[----:B------:R-:W-:Y:S02]  /*3950*/  UISETP.NE.AND UP0, UPT, UR6, 0x2, UPT ;  /* 0x000000020600788c */ /* 0x000fe4000bf05270 */
[----:B------:R-:W-:Y:S01]  /*3960*/  ISETP.NE.AND P0, PT, R3, 0x2, PT ;  /* 0x000000020300780c */ /* 0x000fe20003f05270 */
[----:B------:R-:W-:Y:S06]  /*3970*/  UGETNEXTWORKID.BROADCAST [UR4], [UR5] ;  /* 0x00000000040073ca */ /* 0x000fec0008000100 */
[----:B------:R-:W-:Y:S02]  /*3980*/  USEL UR4, URZ, 0x1, UP0 ;  /* 0x00000001ff047887 */ /* 0x000fe40008000000 */
[----:B------:R-:W-:-:S04]  /*3990*/  USEL UR6, UR6, URZ, UP0 ;  /* 0x000000ff06067287 */ /* 0x000fc80008000000 */
[----:B------:R-:W-:Y:S02]  /*39a0*/  LOP3.LUT R12, R12, UR4, RZ, 0x3c, !PT ;  /* 0x000000040c0c7c12 */ /* 0x000fe4000f8e3cff */
[----:B-1----:R-:W-:-:S04]  /*39b0*/  SHF.L.U32 R5, R9, 0x1f, RZ ;  /* 0x0000001f09057819 */ /* 0x002fc800000006ff */
[----:B------:R-:W1:Y:S02]  /*39c0*/  SYNCS.PHASECHK.TRANS64.TRYWAIT P1, [R0+URZ+0x1d0], R5 ;  /* 0x0001d005000075a7 */ /* 0x000e6400080211ff */
[----:B-1----:R-:W-:Y:S05]  /*39d0*/  @!P1 BRA `(.L_x_73) ;  /* 0x0000005800789947 */ /* 0x002fea0003800000 */
.L_x_203:
[----:B------:R-:W-:Y:S01]  /*39e0*/  LEA R4, R11, UR37, 0x4 ;  /* 0x000000250b047c11 */ /* 0x000fe2000f8e20ff */
[----:B-1----:R-:W-:Y:S01]  /*39f0*/  VIADD R0, R0, 0x1e0 ;  /* 0x000001e000007836 */ /* 0x002fe20000000000 */
[----:B------:R-:W-:Y:S01]  /*3a00*/  SEL R3, R3, RZ, P0 ;  /* 0x000000ff03037207 */ /* 0x000fe20000000000 */
[----:B------:R-:W-:-:S03]  /*3a10*/  VIADD R11, R11, 0x1 ;  /* 0x000000010b0b7836 */ /* 0x000fc60000000000 */
[----:B------:R-:W1:Y:S01]  /*3a20*/  LDS.128 R4, [R4+0x260] ;  /* 0x0002600004047984 */ /* 0x000e620000000c00 */
[----:B------:R-:W-:Y:S02]  /*3a30*/  PRMT R0, RZ, 0x654, R0 ;  /* 0x00000654ff007816 */ /* 0x000fe40000000000 */
[C---:B------:R-:W-:Y:S01]  /*3a40*/  ISETP.NE.AND P1, PT, R11.reuse, 0x2, PT ;  /* 0x000000020b00780c */ /* 0x040fe20003f25270 */
[----:B------:R-:W-:Y:S01]  /*3a50*/  @!PT LDS RZ, [RZ] ;  /* 0x00000000fffff984 */ /* 0x000fe20000000800 */
[----:B------:R-:W-:Y:S01]  /*3a60*/  @!PT LDS RZ, [RZ] ;  /* 0x00000000fffff984 */ /* 0x000fe20000000800 */
[----:B------:R-:W-:Y:S01]  /*3a70*/  @!PT LDS RZ, [RZ] ;  /* 0x00000000fffff984 */ /* 0x000fe20000000800 */
[----:B------:R-:W-:Y:S01]  /*3a80*/  @!PT LDS RZ, [RZ] ;  /* 0x00000000fffff984 */ /* 0x000fe20000000800 */
[----:B------:R2:W-:Y:S06]  /*3a90*/  MEMBAR.ALL.CTA ;  /* 0x0000000000007992 */ /* 0x0005ec0000008000 */
[----:B--2---:R-:W2:Y:S01]  /*3aa0*/  FENCE.VIEW.ASYNC.S ;  /* 0x00000000000073c6 */ /* 0x004ea20000000000 */
[----:B------:R-:W-:Y:S01]  /*3ab0*/  SEL R11, R11, RZ, P1 ;  /* 0x000000ff0b0b7207 */ /* 0x000fe20000800000 */
[----:B--2---:R2:W-:Y:S01]  /*3ac0*/  SYNCS.ARRIVE.TRANS64.RED.A1T0 RZ, [R0+URZ], RZ ;  /* 0x000000ff00ff79a7 */ /* 0x0045e200081004ff */
[----:B-1----:R-:W-:-:S02]  /*3ad0*/  LOP3.LUT P3, RZ, R6, 0x1, RZ, 0xc0, !PT ;  /* 0x0000000106ff7812 */ /* 0x002fc4000786c0ff */
[----:B------:R-:W-:-:S04]  /*3ae0*/  SEL R5, RZ, 0x1, P0 ;  /* 0x00000001ff057807 */ /* 0x000fc80000000000 */
[----:B------:R-:W-:Y:S02]  /*3af0*/  LOP3.LUT R8, R8, R5, RZ, 0x3c, !PT ;  /* 0x0000000508087212 */ /* 0x000fe400078e3cff */
[----:B--2---:R-:W-:-:S04]  /*3b00*/  SEL R0, RZ, 0x1, P1 ;  /* 0x00000001ff007807 */ /* 0x004fc80000800000 */
[----:B------:R-:W-:Y:S01]  /*3b10*/  LOP3.LUT R9, R9, R0, RZ, 0x3c, !PT ;  /* 0x0000000009097212 */ /* 0x000fe200078e3cff */
[----:B------:R-:W-:Y:S06]  /*3b20*/  @P3 BRA `(.L_x_74) ;  /* 0xfffffffc002c3947 */ /* 0x000fec000383ffff */
[----:B------:R-:W-:Y:S01]  /*3b30*/  ULEA UR5, UR6, UR37, 0x3 ;  /* 0x0000002506057291 */ /* 0x000fe2000f8e18ff */
[----:B------:R-:W-:-:S08]  /*3b40*/  SHF.L.U32 R3, R12, 0x1f, RZ ;  /* 0x0000001f0c037819 */ /* 0x000fd000000006ff */
[----:B------:R-:W1:Y:S02]  /*3b50*/  SYNCS.PHASECHK.TRANS64 P0, [UR5+0x1e0], R3 ;  /* 0x0001e003ff0075a7 */ /* 0x000e640008001005 */
[----:B-1----:R-:W-:Y:S05]  /*3b60*/  @P0 BRA `(.L_x_75) ;  /* 0x0000000000080947 */ /* 0x002fea0003800000 */
[----:B------:R-:W1:Y:S02]  /*3b70*/  SYNCS.PHASECHK.TRANS64.TRYWAIT P0, [UR5+0x1e0], R3 ;  /* 0x0001e003ff0075a7 */ /* 0x000e640008001105 */
[----:B-1----:R-:W-:Y:S05]  /*3b80*/  @!P0 BRA `(.L_x_76) ;  /* 0x0000005800208947 */ /* 0x002fea0003800000 */
.L_x_75:
[----:B------:R-:W-:-:S04]  /*3b90*/  UIADD3 UR4, UPT, UPT, UR6, 0x1, URZ ;  /* 0x0000000106047890 */ /* 0x000fc8000fffe0ff */
[----:B------:R-:W-:-:S04]  /*3ba0*/  UISETP.NE.AND UP0, UPT, UR4, 0x2, UPT ;  /* 0x000000020400788c */ /* 0x000fc8000bf05270 */
[----:B------:R-:W-:Y:S02]  /*3bb0*/  USEL UR7, URZ, 0x1, UP0 ;  /* 0x00000001ff077887 */ /* 0x000fe40008000000 */
[----:B------:R-:W-:-:S04]  /*3bc0*/  USEL UR4, UR4, URZ, UP0 ;  /* 0x000000ff04047287 */ /* 0x000fc80008000000 */
[----:B------:R-:W-:Y:S01]  /*3bd0*/  ULEA UR4, UR4, UR37, 0x3 ;  /* 0x0000002504047291 */ /* 0x000fe2000f8e18ff */
[----:B-1----:R-:W-:-:S04]  /*3be0*/  LOP3.LUT R3, R12, UR7, RZ, 0x3c, !PT ;  /* 0x000000070c037c12 */ /* 0x002fc8000f8e3cff */
[----:B------:R-:W-:-:S04]  /*3bf0*/  SHF.L.U32 R0, R3, 0x1f, RZ ;  /* 0x0000001f03007819 */ /* 0x000fc800000006ff */
[----:B------:R-:W1:Y:S02]  /*3c00*/  SYNCS.PHASECHK.TRANS64 P0, [UR4+0x1e0], R0 ;  /* 0x0001e000ff0075a7 */ /* 0x000e640008001004 */
[----:B-1----:R-:W-:Y:S05]  /*3c10*/  @P0 EXIT ;  /* 0x000000000000094d */ /* 0x002fea0003800000 */
[----:B------:R-:W-:Y:S02]  /*3c20*/  SHF.L.U32 R3, R3, 0x1f, RZ ;  /* 0x0000001f03037819 */ /* 0x000fe400000006ff */
[----:B------:R-:W-:-:S07]  /*3c30*/  MOV R0, UR4 ;  /* 0x0000000400007c02 */ /* 0x000fce0008000f00 */
.L_x_77:
[----:B-1----:R1:W2:Y:S02]  /*3c40*/  SYNCS.PHASECHK.TRANS64.TRYWAIT P0, [R0+URZ+0x1e0], R3 ;  /* 0x0001e003000075a7 */ /* 0x0022a400080011ff */
[----:B--2---:R-:W-:Y:S05]  /*3c50*/  @!P0 NANOSLEEP.SYNCS 0x989680 ;  /* 0x009896800000895d */ /* 0x004fea0003900000 */
[----:B------:R-:W2:Y:S02]  /*3c60*/  @!P0 SYNCS.PHASECHK.TRANS64 P0, [R0+URZ+0x1e0], R3 ;  /* 0x0001e003000085a7 */ /* 0x000ea400080010ff */
[----:B--2---:R-:W-:Y:S05]  /*3c70*/  @P0 EXIT ;  /* 0x000000000000094d */ /* 0x004fea0003800000 */
[----:B------:R-:W-:Y:S05]  /*3c80*/  BRA `(.L_x_77) ;  /* 0xfffffffc00ec7947 */ /* 0x000fea000383ffff */
.L_x_70:
[----:B------:R-:W-:Y:S05]  /*3c90*/  BRA.U UP4, `(.L_x_78) ;  /* 0x0000001104a07547 */ /* 0x000fea000b800000 */
[----:B------:R-:W-:Y:S01]  /*3ca0*/  UMOV UR6, 0x40 ;  /* 0x0000004000067882 */ /* 0x000fe20000000000 */
[----:B------:R-:W-:Y:S01]  /*3cb0*/  NOP ;  /* 0x0000000000007918 */ /* 0x000fe20000000000 */
[----:B------:R-:W-:Y:S01]  /*3cc0*/  ULEA UR6, UR37, UR6, 0x18 ;  /* 0x0000000625067291 */ /* 0x000fe2000f8ec0ff */
[----:B------:R-:W-:Y:S02]  /*3cd0*/  UMOV UR7, 0x400 ;  /* 0x0000040000077882 */ /* 0x000fe40000000000 */
[----:B------:R-:W-:-:S06]  /*3ce0*/  ULEA UR37, UR37, UR7, 0x18 ;  /* 0x0000000725257291 */ /* 0x000fcc000f8ec0ff */
[----:B------:R-:W1:Y:S02]  /*3cf0*/  LDS.U8 R2, [UR6+0x1c] ;  /* 0x00001c06ff027984 */ /* 0x000e640008000000 */
[----:B-1----:R-:W-:-:S13]  /*3d00*/  ISETP.NE.AND P0, PT, R2, RZ, PT ;  /* 0x000000ff0200720c */ /* 0x002fda0003f05270 */
[----:B------:R-:W-:Y:S05]  /*3d10*/  @P0 BRA `(.L_x_79) ;  /* 0x0000000400080947 */ /* 0x000fea0003800000 */
[----:B------:R-:W-:Y:S02]  /*3d20*/  UISETP.NE.U32.AND UP0, UPT, UR5, 0x1, UPT ;  /* 0x000000010500788c */ /* 0x000fe4000bf05070 */
[----:B------:R-:W-:-:S07]  /*3d30*/  UIADD3 UR8, UPT, UPT, UR6, 0x8, URZ ;  /* 0x0000000806087890 */ /* 0x000fce000fffe0ff */
[----:B------:R-:W-:Y:S05]  /*3d40*/  BRA.U !UP0, `(.L_x_80) ;  /* 0x00000001089c7547 */ /* 0x000fea000b800000 */
[----:B------:R-:W-:Y:S01]  /*3d50*/  ELECT P0, URZ, PT ;  /* 0x0000000000ff782f */ /* 0x000fe20003800000 */
[----:B------:R-:W-:-:S12]  /*3d60*/  BSSY B0, `(.L_x_80) ;  /* 0x0000025000007945 */ /* 0x000fd80003800000 */
[----:B------:R-:W-:Y:S05]  /*3d70*/  @!P0 BRA `(.L_x_81) ;  /* 0x00000000008c8947 */ /* 0x000fea0003800000 */
[----:B------:R-:W-:-:S05]  /*3d80*/  UMOV UR7, 0x10 ;  /* 0x0000001000077882 */ /* 0x000fca0000000000 */
[----:B------:R-:W-:Y:S04]  /*3d90*/  DEPBAR.LE SB1, 0x36 ;  /* 0x00009d800000791a */ /* 0x000fe80000000000 */
[----:B------:R-:W1:Y:S02]  /*3da0*/  UTCATOMSWS.2CTA.FIND_AND_SET.ALIGN UP1, UR7, UR7 ;  /* 0x00000007000775e3 */ /* 0x000e640008220800 */
[----:B-1----:R-:W-:Y:S01]  /*3db0*/  MOV R11, UR7 ;  /* 0x00000007000b7c02 */ /* 0x002fe20008000f00 */
[----:B------:R-:W-:Y:S06]  /*3dc0*/  BRA.U UP1, `(.L_x_82) ;  /* 0x0000000101187547 */ /* 0x000fec000b800000 */
.L_x_83:
[----:B------:R-:W-:Y:S05]  /*3dd0*/  NANOSLEEP 0x64 ;  /* 0x000000640000795d */ /* 0x000fea0003800000 */
[----:B------:R-:W-:-:S05]  /*3de0*/  UMOV UR7, 0x10 ;  /* 0x0000001000077882 */ /* 0x000fca0000000000 */
[----:B------:R-:W-:Y:S04]  /*3df0*/  DEPBAR.LE SB1, 0x36 ;  /* 0x00009d800000791a */ /* 0x000fe80000000000 */
[----:B------:R-:W1:Y:S02]  /*3e00*/  UTCATOMSWS.2CTA.FIND_AND_SET.ALIGN UP1, UR7, UR7 ;  /* 0x00000007000775e3 */ /* 0x000e640008220800 */
[----:B-1----:R-:W-:Y:S01]  /*3e10*/  MOV R11, UR7 ;  /* 0x00000007000b7c02 */ /* 0x002fe20008000f00 */
[----:B------:R-:W-:Y:S05]  /*3e20*/  BRA.U !UP1, `(.L_x_83) ;  /* 0xfffffffd09e87547 */ /* 0x000fea000b83ffff */
.L_x_82:
[----:B------:R-:W1:Y:S01]  /*3e30*/  LDS R5, [UR6+0x10] ;  /* 0x00001006ff057984 */ /* 0x000e620008000800 */
[----:B------:R-:W-:Y:S01]  /*3e40*/  IMAD.U32 R3, RZ, RZ, UR37 ;  /* 0x00000025ff037e24 */ /* 0x000fe2000f8e00ff */
[----:B------:R-:W-:-:S03]  /*3e50*/  MOV R2, UR4 ;  /* 0x0000000400027c02 */ /* 0x000fc60008000f00 */
[----:B------:R-:W-:Y:S01]  /*3e60*/  VIADD R3, R3, 0x280 ;  /* 0x0000028003037836 */ /* 0x000fe20000000000 */
[----:B-1----:R-:W-:-:S04]  /*3e70*/  SHF.L.U32 R5, R5, 0x1f, RZ ;  /* 0x0000001f05057819 */ /* 0x002fc800000006ff */
[----:B------:R-:W1:Y:S02]  /*3e80*/  SYNCS.PHASECHK.TRANS64.TRYWAIT P0, [UR6+0x8], R5 ;  /* 0x00000805ff0075a7 */ /* 0x000e640008001106 */
[----:B-1----:R-:W-:Y:S05]  /*3e90*/  @P0 BRA `(.L_x_84) ;  /* 0x0000000000080947 */ /* 0x002fea0003800000 */
[----:B------:R-:W1:Y:S02]  /*3ea0*/  SYNCS.PHASECHK.TRANS64.TRYWAIT P0, [UR6+0x8], R5 ;  /* 0x00000805ff0075a7 */ /* 0x000e640008001106 */
[----:B-1----:R-:W-:Y:S05]  /*3eb0*/  @!P0 BRA `(.L_x_85) ;  /* 0x00000054006c8947 */ /* 0x002fea0003800000 */
.L_x_84:
[----:B-1----:R-:W-:Y:S01]  /*3ec0*/  HFMA2 R4, -RZ, RZ, 0, 5.9604644775390625e-08 ;  /* 0x00000001ff047431 */ /* 0x002fe200000001ff */
[----:B------:R-:W-:Y:S01]  /*3ed0*/  UPRMT UR7, UR4, 0x654, UR8 ;  /* 0x0000065404077896 */ /* 0x000fe20008000008 */
[----:B------:R-:W-:Y:S01]  /*3ee0*/  IMAD.MOV.U32 R6, RZ, RZ, 0xffff ;  /* 0x0000ffffff067424 */ /* 0x000fe200078e00ff */
[----:B------:R-:W-:Y:S01]  /*3ef0*/  PRMT R2, R2, 0x654, R3 ;  /* 0x0000065402027816 */ /* 0x000fe20000000003 */
[----:B------:R-:W-:Y:S02]  /*3f00*/  IMAD.MOV.U32 R5, RZ, RZ, 0x4 ;  /* 0x00000004ff057424 */ /* 0x000fe400078e00ff */
[----:B------:R-:W-:Y:S01]  /*3f10*/  IMAD.SHL.U32 R9, R11, 0x20, RZ ;  /* 0x000000200b097824 */ /* 0x000fe200078e00ff */
[----:B------:R-:W-:Y:S02]  /*3f20*/  MOV R3, UR7 ;  /* 0x0000000700037c02 */ /* 0x000fe40008000f00 */
[-C--:B------:R-:W-:Y:S01]  /*3f30*/  SHF.L.U32 R7, R6, R11.reuse, RZ ;  /* 0x0000000b06077219 */ /* 0x080fe200000006ff */
[----:B------:R1:W-:Y:S01]  /*3f40*/  SYNCS.ARRIVE.TRANS64.RED RZ, [UR7], R5 ;  /* 0x00000005ffff79a7 */ /* 0x0003e20008000407 */
[----:B------:R-:W-:Y:S01]  /*3f50*/  SHF.L.U32 R6, R4, R11, RZ ;  /* 0x0000000b04067219 */ /* 0x000fe200000006ff */
[----:B------:R1:W-:Y:S04]  /*3f60*/  STS [UR37+0x280], R9 ;  /* 0x00028009ff007988 */ /* 0x0003e80008000825 */
[----:B------:R1:W-:Y:S04]  /*3f70*/  STAS [R2.64], R11 ;  /* 0x0000000b02007dbd */ /* 0x0003e8000c0008ff */
[----:B------:R1:W-:Y:S04]  /*3f80*/  ATOMS.OR RZ, [UR6+0x14], R7 ;  /* 0x00001407ffff798c */ /* 0x0003e8000b000006 */
[----:B------:R1:W-:Y:S04]  /*3f90*/  ATOMS.OR RZ, [UR6+0x18], R6 ;  /* 0x00001806ffff798c */ /* 0x0003e8000b000006 */
[----:B------:R1:W-:Y:S02]  /*3fa0*/  ATOMS.XOR RZ, [UR6+0x10], R4 ;  /* 0x00001004ffff798c */ /* 0x0003e4000b800006 */
.L_x_81:
[----:B------:R-:W-:Y:S05]  /*3fb0*/  BSYNC B0 ;  /* 0x0000000000007941 */ /* 0x000fea0003800000 */
.L_x_80:
[----:B------:R-:W-:Y:S05]  /*3fc0*/  BRA.U UP0, `(.L_x_86) ;  /* 0x00000001006c7547 */ /* 0x000fea000b800000 */
[----:B------:R-:W-:-:S03]  /*3fd0*/  UMOV UR7, 0xffffffff ;  /* 0xffffffff00077882 */ /* 0x000fc60000000000 */
[----:B------:R-:W-:Y:S05]  /*3fe0*/  BRA.DIV UR7, `(.L_x_87) ;  /* 0x0000005607387947 */ /* 0x000fea000b800000 */
[----:B------:R-:W-:-:S13]  /*3ff0*/  ELECT P6, URZ, PT ;  /* 0x0000000000ff782f */ /* 0x000fda00038c0000 */
.L_x_207:
[----:B------:R-:W-:Y:S05]  /*4000*/  @!P6 BRA `(.L_x_86) ;  /* 0x00000000005ce947 */ /* 0x000fea0003800000 */
[----:B-1----:R-:W1:Y:S02]  /*4010*/  LDS R3, [UR6+0x10] ;  /* 0x00001006ff037984 */ /* 0x002e640008000800 */
[----:B-1----:R-:W-:-:S04]  /*4020*/  SHF.L.U32 R3, R3, 0x1f, RZ ;  /* 0x0000001f03037819 */ /* 0x002fc800000006ff */
[----:B------:R-:W1:Y:S02]  /*4030*/  SYNCS.PHASECHK.TRANS64.TRYWAIT P0, [UR6+0x8], R3 ;  /* 0x00000803ff0075a7 */ /* 0x000e640008001106 */
[----:B-1----:R-:W-:Y:S05]  /*4040*/  @P0 BRA `(.L_x_88) ;  /* 0x0000000000080947 */ /* 0x002fea0003800000 */
[----:B------:R-:W1:Y:S02]  /*4050*/  SYNCS.PHASECHK.TRANS64.TRYWAIT P0, [UR6+0x8], R3 ;  /* 0x00000803ff0075a7 */ /* 0x000e640008001106 */
[----:B-1----:R-:W-:Y:S05]  /*4060*/  @!P0 BRA `(.L_x_89) ;  /* 0x0000005400388947 */ /* 0x002fea0003800000 */
.L_x_88:
[----:B------:R-:W2:Y:S01]  /*4070*/  LDS R5, [UR37+0x280] ;  /* 0x00028025ff057984 */ /* 0x000ea20008000800 */
[----:B-1----:R-:W-:Y:S02]  /*4080*/  HFMA2 R2, -RZ, RZ, 0, 5.9604644775390625e-08 ;  /* 0x00000001ff027431 */ /* 0x002fe400000001ff */
[----:B------:R-:W-:Y:S01]  /*4090*/  IMAD.MOV.U32 R3, RZ, RZ, 0xffff ;  /* 0x0000ffffff037424 */ /* 0x000fe200078e00ff */
[----:B------:R-:W-:Y:S01]  /*40a0*/  UPRMT UR7, UR4, 0x654, UR8 ;  /* 0x0000065404077896 */ /* 0x000fe20008000008 */
[----:B--2---:R-:W-:-:S03]  /*40b0*/  IMAD.SHL.U32 R4, R5, 0x20, RZ ;  /* 0x0000002005047824 */ /* 0x004fc600078e00ff */
[-C--:B------:R-:W-:Y:S02]  /*40c0*/  SHF.L.U32 R3, R3, R5.reuse, RZ ;  /* 0x0000000503037219 */ /* 0x080fe400000006ff */
[----:B------:R-:W-:Y:S01]  /*40d0*/  SHF.L.U32 R5, R2, R5, RZ ;  /* 0x0000000502057219 */ /* 0x000fe200000006ff */
[----:B------:R2:W-:Y:S04]  /*40e0*/  STS [UR37+0x280], R4 ;  /* 0x00028004ff007988 */ /* 0x0005e80008000825 */
[----:B------:R2:W-:Y:S04]  /*40f0*/  ATOMS.OR RZ, [UR6+0x14], R3 ;  /* 0x00001403ffff798c */ /* 0x0005e8000b000006 */
[----:B------:R2:W-:Y:S01]  /*4100*/  ATOMS.OR RZ, [UR6+0x18], R5 ;  /* 0x00001805ffff798c */ /* 0x0005e2000b000006 */
[----:B------:R-:W-:Y:S03]  /*4110*/  SYNCS.ARRIVE.TRANS64.RED.A1T0 RZ, [UR7], RZ ;  /* 0x000000ffffff79a7 */ /* 0x000fe60008100407 */
[----:B------:R2:W-:Y:S01]  /*4120*/  ATOMS.XOR RZ, [UR6+0x10], R2 ;  /* 0x00001002ffff798c */ /* 0x0005e2000b800006 */
[----:B------:R-:W-:Y:S05]  /*4130*/  BRA `(.L_x_86) ;  /* 0x0000000000107947 */ /* 0x000fea0003800000 */
.L_x_79:
[----:B------:R-:W-:-:S05]  /*4140*/  MOV R2, 0xffffffff ;  /* 0xffffffff00027802 */ /* 0x000fca0000000f00 */
[----:B------:R1:W-:Y:S02]  /*4150*/  STS [UR37+0x280], R2 ;  /* 0x00028002ff007988 */ /* 0x0003e40008000825 */
[----:B-1----:R-:W-:Y:S02]  /*4160*/  MOV R2, 0x4180 ;  /* 0x0000418000027802 */ /* 0x002fe40000000f00 */
[----:B-----5:R-:W-:Y:S05]  /*4170*/  CALL.REL.NOINC `($__internal_1_$__cuda_sm10x_tcgen05_guardrail_trap_phase_invalid_during_alloc) ;  /* 0x0000005800807944 */ /* 0x020fea0003c00000 */
.L_x_86:
[----:B------:R-:W-:Y:S05]  /*4180*/  WARPSYNC.ALL ;  /* 0x0000000000007948 */ /* 0x000fea0003800000 */
[----:B------:R-:W3:Y:S01]  /*4190*/  S2UR UR8, SR_CgaCtaId ;  /* 0x00000000000879c3 */ /* 0x000ee20000008800 */
[----:B------:R-:W-:Y:S01]  /*41a0*/  UMOV UR6, 0x400 ;  /* 0x0000040000067882 */ /* 0x000fe20000000000 */
[----:B------:R-:W-:-:S06]  /*41b0*/  NOP ;  /* 0x0000000000007918 */ /* 0x000fcc0000000000 */
[----:B------:R-:W-:Y:S06]  /*41c0*/  BAR.ARV 0x6, 0xa0 ;  /* 0x0182800000007b1d */ /* 0x000fec0000002000 */
[----:B------:R-:W-:Y:S01]  /*41d0*/  LOP3.LUT R0, R0, 0xffff, RZ, 0xc0, !PT ;  /* 0x0000ffff00007812 */ /* 0x000fe200078ec0ff */
[----:B-1----:R-:W-:Y:S01]  /*41e0*/  IMAD.MOV.U32 R9, RZ, RZ, 0x1 ;  /* 0x00000001ff097424 */ /* 0x002fe200078e00ff */
[----:B------:R-:W-:Y:S01]  /*41f0*/  LOP3.LUT R8, R8, 0xffff, RZ, 0xc0, !PT ;  /* 0x0000ffff08087812 */ /* 0x000fe200078ec0ff */
[----:B------:R-:W-:Y:S01]  /*4200*/  UMOV UR22, URZ ;  /* 0x000000ff00167c82 */ /* 0x000fe20008000000 */
[----:B------:R-:W-:Y:S01]  /*4210*/  R2UR UR12, R0 ;  /* 0x00000000000c72ca */ /* 0x000fe200000e0000 */
[----:B------:R-:W-:Y:S01]  /*4220*/  UMOV UR21, URZ ;  /* 0x000000ff00157c82 */ /* 0x000fe20008000000 */
[----:B------:R-:W-:Y:S01]  /*4230*/  R2UR UR13, R8 ;  /* 0x00000000080d72ca */ /* 0x000fe200000e0000 */
[----:B------:R-:W-:Y:S01]  /*4240*/  IMAD.MOV.U32 R8, RZ, RZ, RZ ;  /* 0x000000ffff087224 */ /* 0x000fe200078e00ff */
[----:B------:R-:W-:Y:S01]  /*4250*/  UMOV UR20, URZ ;  /* 0x000000ff00147c82 */ /* 0x000fe20008000000 */
[----:B------:R-:W-:-:S02]  /*4260*/  UISETP.NE.AND UP2, UPT, UR5, URZ, UPT ;  /* 0x000000ff0500728c */ /* 0x000fc4000bf45270 */
[----:B---3--:R-:W-:Y:S01]  /*4270*/  ULEA UR8, UR8, UR6, 0x18 ;  /* 0x0000000608087291 */ /* 0x008fe2000f8ec0ff */
[----:B------:R-:W1:Y:S03]  /*4280*/  LDCU UR6, c[0x0][0x38c] ;  /* 0x00007180ff0677ac */ /* 0x000e660008000800 */
[----:B------:R-:W-:Y:S02]  /*4290*/  UIADD3 UR14, UPT, UPT, UR8, 0x4400, URZ ;  /* 0x00004400080e7890 */ /* 0x000fe4000fffe0ff */
[----:B------:R-:W-:-:S03]  /*42a0*/  UIADD3 UR15, UPT, UPT, UR8, 0x1e400, URZ ;  /* 0x0001e400080f7890 */ /* 0x000fc6000fffe0ff */
[----:B--2---:R-:W2:Y:S01]  /*42b0*/  LDS R2, [UR8+0x280] ;  /* 0x00028008ff027984 */ /* 0x004ea20008000800 */
[----:B------:R-:W-:Y:S02]  /*42c0*/  USHF.R.U32.HI UR14, URZ, 0x4, UR14 ;  /* 0x00000004ff0e7899 */ /* 0x000fe4000801160e */
[----:B------:R-:W-:Y:S02]  /*42d0*/  USHF.R.U32.HI UR15, URZ, 0x4, UR15 ;  /* 0x00000004ff0f7899 */ /* 0x000fe4000801160f */
[----:B------:R-:W-:Y:S02]  /*42e0*/  ULOP3.LUT UR14, UR14, 0x3fff, URZ, 0xc0, !UPT ;  /* 0x00003fff0e0e7892 */ /* 0x000fe4000f8ec0ff */
[----:B------:R-:W-:Y:S02]  /*42f0*/  ULOP3.LUT UR15, UR15, 0x3fff, URZ, 0xc0, !UPT ;  /* 0x00003fff0f0f7892 */ /* 0x000fe4000f8ec0ff */
[----:B------:R-:W-:Y:S02]  /*4300*/  ULOP3.LUT UR14, UR14, 0x10000, URZ, 0xfc, !UPT ;  /* 0x000100000e0e7892 */ /* 0x000fe4000f8efcff */
[----:B-1----:R-:W-:-:S02]  /*4310*/  UIADD3 UR6, UPT, UPT, UR6, 0x3f, URZ ;  /* 0x0000003f06067890 */ /* 0x002fc4000fffe0ff */
[----:B------:R-:W-:Y:S02]  /*4320*/  ULOP3.LUT UR15, UR15, 0x10000, URZ, 0xfc, !UPT ;  /* 0x000100000f0f7892 */ /* 0x000fe4000f8efcff */
[----:B------:R-:W-:Y:S01]  /*4330*/  USHF.R.S32.HI UR7, URZ, 0x1f, UR6 ;  /* 0x0000001fff077899 */ /* 0x000fe20008011406 */
[----:B------:R-:W-:Y:S01]  /*4340*/  UMOV UR28, 0x0 ;  /* 0x00000000001c7882 */ /* 0x000fe20000000000 */
[----:B------:R-:W-:Y:S02]  /*4350*/  UMOV UR29, 0x8200490 ;  /* 0x08200490001d7882 */ /* 0x000fe40000000000 */
[----:B------:R-:W-:Y:S01]  /*4360*/  ULEA.HI UR7, UR7, UR6, URZ, 0x6 ;  /* 0x0000000607077291 */ /* 0x000fe2000f8f30ff */
[----:B------:R-:W-:Y:S01]  /*4370*/  UMOV UR26, 0x0 ;  /* 0x00000000001a7882 */ /* 0x000fe20000000000 */
[----:B------:R-:W-:Y:S02]  /*4380*/  UMOV UR27, 0x8200490 ;  /* 0x08200490001b7882 */ /* 0x000fe40000000000 */
[----:B------:R-:W-:-:S04]  /*4390*/  USHF.R.S32.HI UR7, URZ, 0x6, UR7 ;  /* 0x00000006ff077899 */ /* 0x000fc80008011407 */
[----:B------:R-:W-:-:S04]  /*43a0*/  UISETP.LT.AND UP0, UPT, UR7, 0x1, UPT ;  /* 0x000000010700788c */ /* 0x000fc8000bf01270 */
[----:B------:R-:W-:Y:S01]  /*43b0*/  USEL UR23, UR7, 0x1, !UP0 ;  /* 0x0000000107177887 */ /* 0x000fe2000c000000 */
[----:B--2---:R-:W-:Y:S02]  /*43c0*/  R2UR UR24, R2 ;  /* 0x00000000021872ca */ /* 0x004fe400000e0000 */
[----:B------:R-:W-:-:S13]  /*43d0*/  CS2R R2, SRZ ;  /* 0x0000000000027805 */ /* 0x000fda000001ff00 */
.L_x_97:
[C---:B------:R-:W-:Y:S02]  /*43e0*/  LEA R0, R8.reuse, UR8, 0x3 ;  /* 0x0000000808007c11 */ /* 0x040fe4000f8e18ff */
[----:B------:R-:W-:Y:S02]  /*43f0*/  SHF.L.U32 R5, R3, 0x1f, RZ ;  /* 0x0000001f03057819 */ /* 0x000fe400000006ff */
[----:B------:R-:W-:Y:S02]  /*4400*/  LEA R4, R8, UR8, 0x4 ;  /* 0x0000000808047c11 */ /* 0x000fe4000f8e20ff */
[----:B------:R-:W1:Y:S02]  /*4410*/  SYNCS.PHASECHK.TRANS64.TRYWAIT P0, [R0+URZ+0x1d0], R5 ;  /* 0x0001d005000075a7 */ /* 0x000e6400080011ff */
[----:B-1-34-:R-:W-:Y:S05]  /*4420*/  @!P0 BRA `(.L_x_90) ;  /* 0x0000005000608947 */ /* 0x01afea0003800000 */
.L_x_208:
[----:B-1----:R-:W1:Y:S01]  /*4430*/  LDS.128 R4, [R4+0x260] ;  /* 0x0002600004047984 */ /* 0x002e620000000c00 */
[----:B------:R-:W-:Y:S02]  /*4440*/  VIADD R0, R0, 0x1e0 ;  /* 0x000001e000007836 */ /* 0x000fe40000000000 */
[----:B------:R-:W-:Y:S01]  /*4450*/  VIADD R8, R8, 0x1 ;  /* 0x0000000108087836 */ /* 0x000fe20000000000 */
[----:B------:R-:W-:Y:S01]  /*4460*/  @!PT LDS RZ, [RZ] ;  /* 0x00000000fffff984 */ /* 0x000fe20000000800 */
[----:B------:R-:W-:Y:S01]  /*4470*/  @!PT LDS RZ, [RZ] ;  /* 0x00000000fffff984 */ /* 0x000fe20000000800 */
[----:B------:R-:W-:Y:S01]  /*4480*/  @!PT LDS RZ, [RZ] ;  /* 0x00000000fffff984 */ /* 0x000fe20000000800 */
[----:B------:R-:W-:Y:S01]  /*4490*/  @!PT LDS RZ, [RZ] ;  /* 0x00000000fffff984 */ /* 0x000fe20000000800 */
[----:B------:R2:W-:Y:S06]  /*44a0*/  MEMBAR.ALL.CTA ;  /* 0x0000000000007992 */ /* 0x0005ec0000008000 */
[----:B--2---:R-:W2:Y:S01]  /*44b0*/  FENCE.VIEW.ASYNC.S ;  /* 0x00000000000073c6 */ /* 0x004ea20000000000 */
[----:B------:R-:W-:-:S04]  /*44c0*/  PRMT R0, RZ, 0x654, R0 ;  /* 0x00000654ff007816 */ /* 0x000fc80000000000 */
[----:B--2---:R2:W-:Y:S01]  /*44d0*/  SYNCS.ARRIVE.TRANS64.RED.A1T0 RZ, [R0+URZ], RZ ;  /* 0x000000ff00ff79a7 */ /* 0x0045e200081004ff */
[----:B-1----:R-:W-:Y:S01]  /*44e0*/  LOP3.LUT P1, RZ, R6, 0x1, RZ, 0xc0, !PT ;  /* 0x0000000106ff7812 */ /* 0x002fe2000782c0ff */
[----:B--2---:R-:W-:-:S12]  /*44f0*/  BRA.U UP2, `(.L_x_91) ;  /* 0x0000000102e07547 */ /* 0x004fd8000b800000 */
[----:B------:R-:W1:Y:S01]  /*4500*/  LDCU UR6, c[0x0][0x38c] ;  /* 0x00007180ff0677ac */ /* 0x000e620008000800 */
[----:B------:R-:W-:Y:S02]  /*4510*/  PLOP3.LUT P2, PT, PT, PT, PT, 0x80, 0x8 ;  /* 0x000000000008781c */ /* 0x000fe40003f4f070 */
[----:B------:R-:W-:Y:S01]  /*4520*/  SHF.L.U32 R5, R9, 0x1f, RZ ;  /* 0x0000001f09057819 */ /* 0x000fe200000006ff */
[----:B------:R-:W-:Y:S02]  /*4530*/  ULEA UR10, UR22, UR8, 0x3 ;  /* 0x00000008160a7291 */ /* 0x000fe4000f8e18ff */
[----:B------:R-:W-:Y:S02]  /*4540*/  ULEA UR11, UR22, UR24, 0x6 ;  /* 0x00000018160b7291 */ /* 0x000fe4000f8e30ff */
[----:B-1----:R-:W-:-:S06]  /*4550*/  UISETP.GE.AND UP0, UPT, UR6, 0x1, UPT ;  /* 0x000000010600788c */ /* 0x002fcc000bf06270 */
[----:B------:R-:W-:-:S05]  /*4560*/  PLOP3.LUT P0, PT, PT, PT, UP0, 0x80, 0x8 ;  /* 0x000000000008781c */ /* 0x000fca0003f0f008 */
[----:B------:R-:W-:-:S08]  /*4570*/  @UP0 ULEA UR6, UR21, UR8, 0x3 ;  /* 0x0000000815060291 */ /* 0x000fd0000f8e18ff */
[----:B------:R-:W-:-:S04]  /*4580*/  @P0 SHF.L.U32 R0, R2, 0x1f, RZ ;  /* 0x0000001f02000819 */ /* 0x000fc800000006ff */
[----:B------:R1:W2:Y:S01]  /*4590*/  @P0 SYNCS.PHASECHK.TRANS64.TRYWAIT P2, [UR6], R0 ;  /* 0x00000000ff0005a7 */ /* 0x0002a20008041106 */
[----:B------:R-:W3:Y:S02]  /*45a0*/  SYNCS.PHASECHK.TRANS64.TRYWAIT P0, [UR10+0x210], R5 ;  /* 0x00021005ff0075a7 */ /* 0x000ee4000800110a */
[----:B-123--:R-:W-:Y:S05]  /*45b0*/  @!P0 BRA `(.L_x_92) ;  /* 0x0000005000108947 */ /* 0x00efea0003800000 */
.L_x_210:
[----:B------:R-:W-:Y:S01]  /*45c0*/  UMOV UR19, UR20 ;  /* 0x0000001400137c82 */ /* 0x000fe20008000000 */
[----:B------:R-:W-:Y:S05]  /*45d0*/  BRA.U !UP0, `(.L_x_93) ;  /* 0x0000000108987547 */ /* 0x000fea000b800000 */
[----:B------:R-:W-:Y:S02]  /*45e0*/  UIADD3 UR19, UPT, UPT, UR23, UR20, URZ ;  /* 0x0000001417137290 */ /* 0x000fe4000fffe0ff */
[----:B------:R-:W-:Y:S01]  /*45f0*/  UPLOP3.LUT UP3, UPT, UPT, UPT, UPT, 0x40, 0x4 ;  /* 0x000000000004789c */ /* 0x000fe20003f6e870 */
[----:B------:R-:W-:Y:S01]  /*4600*/  UMOV UR18, UR7 ;  /* 0x0000000700127c82 */ /* 0x000fe20008000000 */
[----:B------:R-:W-:-:S09]  /*4610*/  UMOV UR17, UR21 ;  /* 0x0000001500117c82 */ /* 0x000fd20008000000 */
.L_x_96:
[----:B--2---:R-:W-:Y:S01]  /*4620*/  ULEA UR9, UR17, UR8, 0x3 ;  /* 0x0000000811097291 */ /* 0x004fe2000f8e18ff */
[----:B---3--:R-:W-:Y:S11]  /*4630*/  @P2 BRA `(.L_x_94) ;  /* 0x00000000000c2947 */ /* 0x008ff60003800000 */
[----:B-1----:R-:W-:Y:S04]  /*4640*/  SHF.L.U32 R5, R2, 0x1f, RZ ;  /* 0x0000001f02057819 */ /* 0x002fe800000006ff */
[----:B------:R-:W1:Y:S02]  /*4650*/  SYNCS.PHASECHK.TRANS64.TRYWAIT P0, [UR9], R5 ;  /* 0x00000005ff0075a7 */ /* 0x000e640008001109 */
[----:B-1----:R-:W-:Y:S05]  /*4660*/  @!P0 BRA `(.L_x_95) ;  /* 0x0000004c00fc8947 */ /* 0x002fea0003800000 */
.L_x_94:
[----:B------:R-:W-:Y:S01]  /*4670*/  UISETP.NE.AND UP0, UPT, UR18, 0x1, UPT ;  /* 0x000000011200788c */ /* 0x000fe2000bf05270 */
[----:B------:R-:W-:Y:S01]  /*4680*/  PLOP3.LUT P2, PT, PT, PT, PT, 0x80, 0x8 ;  /* 0x000000000008781c */ /* 0x000fe20003f4f070 */
[----:B------:R-:W-:Y:S02]  /*4690*/  UIADD3 UR21, UPT, UPT, UR17, 0x1, URZ ;  /* 0x0000000111157890 */ /* 0x000fe4000fffe0ff */
[----:B------:R-:W-:Y:S02]  /*46a0*/  ULEA UR30, UR17, UR15, 0x8 ;  /* 0x0000000f111e7291 */ /* 0x000fe4000f8e40ff */
[----:B------:R-:W-:Y:S01]  /*46b0*/  UISETP.NE.AND UP1, UPT, UR21, 0x1a, UPT ;  /* 0x0000001a1500788c */ /* 0x000fe2000bf25270 */
[----:B------:R-:W-:Y:S01]  /*46c0*/  PLOP3.LUT P0, PT, PT, PT, UP0, 0x80, 0x8 ;  /* 0x000000000008781c */ /* 0x000fe20003f0f008 */
[----:B------:R-:W-:Y:S02]  /*46d0*/  ULEA UR32, UR17, UR14, 0x8 ;  /* 0x0000000e11207291 */ /* 0x000fe4000f8e40ff */
[----:B------:R-:W-:Y:S02]  /*46e0*/  USEL UR16, URZ, 0x1, UP1 ;  /* 0x00000001ff107887 */ /* 0x000fe40008800000 */
[----:B------:R-:W-:Y:S02]  /*46f0*/  USEL UR21, UR21, URZ, UP1 ;  /* 0x000000ff15157287 */ /* 0x000fe40008800000 */
[----:B------:R-:W-:Y:S02]  /*4700*/  UIADD3 UR36, UPT, UPT, UR30, 0x2, URZ ;  /* 0x000000021e247890 */ /* 0x000fe4000fffe0ff */
[----:B------:R-:W-:Y:S01]  /*4710*/  @UP0 ULEA UR6, UR21, UR8, 0x3 ;  /* 0x0000000815060291 */ /* 0x000fe2000f8e18ff */
[----:B------:R-:W-:Y:S01]  /*4720*/  LOP3.LUT R2, R2, UR16, RZ, 0x3c, !PT ;  /* 0x0000001002027c12 */ /* 0x000fe2000f8e3cff */
[----:B------:R-:W-:Y:S02]  /*4730*/  UIADD3 UR34, UPT, UPT, UR32, 0x2, URZ ;  /* 0x0000000220227890 */ /* 0x000fe4000fffe0ff */
[----:B------:R-:W-:Y:S01]  /*4740*/  UIADD3 UR9, UPT, UPT, UR9, 0xd0, URZ ;  /* 0x000000d009097890 */ /* 0x000fe2000fffe0ff */
[----:B-1----:R-:W-:Y:S01]  /*4750*/  @P0 SHF.L.U32 R0, R2, 0x1f, RZ ;  /* 0x0000001f02000819 */ /* 0x002fe200000006ff */
[----:B------:R-:W-:Y:S01]  /*4760*/  UMOV UR31, 0x80004020 ;  /* 0x80004020001f7882 */ /* 0x000fe20000000000 */
[----:B------:R-:W-:Y:S01]  /*4770*/  UMOV UR33, 0x80004020 ;  /* 0x8000402000217882 */ /* 0x000fe20000000000 */
[----:B------:R-:W-:Y:S01]  /*4780*/  UMOV UR37, 0x80004020 ;  /* 0x8000402000257882 */ /* 0x000fe20000000000 */
[----:B------:R2:W3:Y:S01]  /*4790*/  @P0 SYNCS.PHASECHK.TRANS64.TRYWAIT P2, [UR6], R0 ;  /* 0x00000000ff0005a7 */ /* 0x0004e20008041106 */
[----:B------:R-:W-:Y:S01]  /*47a0*/  UIADD3 UR20, UPT, UPT, UR20, 0x1, URZ ;  /* 0x0000000114147890 */ /* 0x000fe2000fffe0ff */
[----:B------:R2:W-:Y:S01]  /*47b0*/  UTCQMMA.2CTA gdesc[UR32], gdesc[UR30], tmem[UR11], tmem[UR28], idesc[UR29], UP3 ;  /* 0x00ff1c1e200075ea */ /* 0x0005e20009a0030b */
[----:B------:R-:W-:Y:S02]  /*47c0*/  UIADD3 UR18, UPT, UPT, UR18, -0x1, URZ ;  /* 0xffffffff12127890 */ /* 0x000fe4000fffe0ff */
[----:B------:R-:W-:Y:S02]  /*47d0*/  UISETP.NE.AND UP0, UPT, UR20, UR19, UPT ;  /* 0x000000131400728c */ /* 0x000fe4000bf05270 */
[----:B------:R-:W-:Y:S01]  /*47e0*/  UPLOP3.LUT UP3, UPT, UPT, UPT, UPT, 0x80, 0x8 ;  /* 0x000000000008789c */ /* 0x000fe20003f6f070 */
[----:B------:R-:W-:Y:S01]  /*47f0*/  UMOV UR35, 0x80004020 ;  /* 0x8000402000237882 */ /* 0x000fe20000000000 */
[----:B------:R-:W-:Y:S01]  /*4800*/  UMOV UR17, UR21 ;  /* 0x0000001500117c82 */ /* 0x000fe20008000000 */
[----:B------:R2:W-:Y:S01]  /*4810*/  UTCQMMA.2CTA gdesc[UR34], gdesc[UR36], tmem[UR11], tmem[UR26], idesc[UR27], UPT ;  /* 0x00ff1a24220075ea */ /* 0x0005e2000ba0030b */
[----:B------:R2:W-:Y:S03]  /*4820*/  UTCBAR.2CTA.MULTICAST [UR9], URZ, UR13 ;  /* 0x000000ff090073e9 */ /* 0x0005e6000820080d */
[----:B------:R-:W-:Y:S05]  /*4830*/  BRA.U UP0, `(.L_x_96) ;  /* 0xfffffffd00787547 */ /* 0x000fea000b83ffff */
.L_x_93:
[----:B------:R-:W-:Y:S01]  /*4840*/  UIADD3 UR10, UPT, UPT, UR10, 0x1f0, URZ ;  /* 0x000001f00a0a7890 */ /* 0x000fe2000fffe0ff */
[----:B------:R-:W-:-:S08]  /*4850*/  UMOV UR20, UR19 ;  /* 0x0000001300147c82 */ /* 0x000fd00008000000 */
[----:B------:R4:W-:Y:S01]  /*4860*/  UTCBAR.2CTA.MULTICAST [UR10], URZ, UR12 ;  /* 0x000000ff0a0073e9 */ /* 0x0009e2000820080c */
[----:B------:R-:W-:Y:S02]  /*4870*/  NOP ;  /* 0x0000000000007918 */ /* 0x000fe40000000000 */
.L_x_91:
[----:B------:R-:W-:Y:S01]  /*4880*/  UIADD3 UR22, UPT, UPT, UR22, 0x1, URZ ;  /* 0x0000000116167890 */ /* 0x000fe2000fffe0ff */
[----:B------:R-:W-:-:S03]  /*4890*/  ISETP.NE.AND P0, PT, R8, 0x2, PT ;  /* 0x000000020800780c */ /* 0x000fc60003f05270 */
[----:B------:R-:W-:Y:S01]  /*48a0*/  UISETP.NE.AND UP0, UPT, UR22, 0x4, UPT ;  /* 0x000000041600788c */ /* 0x000fe2000bf05270 */
[----:B-12---:R-:W-:Y:S02]  /*48b0*/  SEL R0, RZ, 0x1, P0 ;  /* 0x00000001ff007807 */ /* 0x006fe40000000000 */
[----:B------:R-:W-:Y:S01]  /*48c0*/  SEL R8, R8, RZ, P0 ;  /* 0x000000ff08087207 */ /* 0x000fe20000000000 */
[----:B------:R-:W-:Y:S01]  /*48d0*/  USEL UR6, URZ, 0x1, UP0 ;  /* 0x00000001ff067887 */ /* 0x000fe20008000000 */
[----:B------:R-:W-:Y:S01]  /*48e0*/  LOP3.LUT R3, R3, R0, RZ, 0x3c, !PT ;  /* 0x0000000003037212 */ /* 0x000fe200078e3cff */
[----:B------:R-:W-:-:S04]  /*48f0*/  USEL UR22, UR22, URZ, UP0 ;  /* 0x000000ff16167287 */ /* 0x000fc80008000000 */
[----:B------:R-:W-:Y:S01]  /*4900*/  LOP3.LUT R9, R9, UR6, RZ, 0x3c, !PT ;  /* 0x0000000609097c12 */ /* 0x000fe2000f8e3cff */
[----:B------:R-:W-:Y:S07]  /*4910*/  @P1 BRA `(.L_x_97) ;  /* 0xfffffff800b01947 */ /* 0x000fee000383ffff */
[----:B------:R-:W1:Y:S01]  /*4920*/  S2UR UR6, SR_CgaCtaId ;  /* 0x00000000000679c3 */ /* 0x000e620000008800 */
[----:B------:R-:W-:Y:S01]  /*4930*/  ELECT P0, URZ, PT ;  /* 0x0000000000ff782f */ /* 0x000fe20003800000 */
[----:B------:R-:W-:Y:S01]  /*4940*/  HFMA2 R0, -RZ, RZ, 0, 5.9604644775390625e-08 ;  /* 0x00000001ff007431 */ /* 0x000fe200000001ff */
[----:B------:R-:W-:-:S05]  /*4950*/  UMOV UR7, 0x40 ;  /* 0x0000004000077882 */ /* 0x000fca0000000000 */
[----:B------:R-:W-:Y:S01]  /*4960*/  UVIRTCOUNT.DEALLOC.SMPOOL 0x80 ;  /* 0x000000800000784c */ /* 0x000fe20000000000 */
[----:B------:R-:W-:Y:S02]  /*4970*/  UISETP.NE.AND UP0, UPT, UR5, URZ, UPT ;  /* 0x000000ff0500728c */ /* 0x000fe4000bf05270 */
[----:B-1----:R-:W-:-:S09]  /*4980*/  ULEA UR6, UR6, UR7, 0x18 ;  /* 0x0000000706067291 */ /* 0x002fd2000f8ec0ff */
[----:B------:R1:W-:Y:S01]  /*4990*/  @P0 STS.U8 [UR6+0x1c], R0 ;  /* 0x00001c00ff000988 */ /* 0x0003e20008000006 */
[----:B------:R-:W-:Y:S05]  /*49a0*/  BRA.U UP0, `(.L_x_98) ;  /* 0x0000000100a07547 */ /* 0x000fea000b800000 */
[----:B------:R-:W-:Y:S01]  /*49b0*/  UIADD3 UR5, UPT, UPT, UR8, 0x210, URZ ;  /* 0x0000021008057890 */ /* 0x000fe2000fffe0ff */
[----:B------:R-:W-:-:S03]  /*49c0*/  SHF.L.U32 R3, R9, 0x1f, RZ ;  /* 0x0000001f09037819 */ /* 0x000fc600000006ff */
[----:B------:R-:W-:-:S09]  /*49d0*/  ULEA UR7, UR22, UR5, 0x3 ;  /* 0x0000000516077291 */ /* 0x000fd2000f8e18ff */
[----:B------:R-:W2:Y:S02]  /*49e0*/  SYNCS.PHASECHK.TRANS64.TRYWAIT P0, [UR7], R3 ;  /* 0x00000003ff0075a7 */ /* 0x000ea40008001107 */
[----:B--2---:R-:W-:Y:S05]  /*49f0*/  @!P0 BRA `(.L_x_99) ;  /* 0x0000004c00308947 */ /* 0x004fea0003800000 */
.L_x_213:
[----:B------:R-:W-:-:S04]  /*4a00*/  UIADD3 UR9, UPT, UPT, UR22, 0x1, URZ ;  /* 0x0000000116097890 */ /* 0x000fc8000fffe0ff */
[----:B------:R-:W-:-:S04]  /*4a10*/  UISETP.NE.AND UP1, UPT, UR9, 0x4, UPT ;  /* 0x000000040900788c */ /* 0x000fc8000bf25270 */
[----:B----4-:R-:W-:Y:S02]  /*4a20*/  USEL UR10, URZ, 0x1, UP1 ;  /* 0x00000001ff0a7887 */ /* 0x010fe40008800000 */
[----:B------:R-:W-:-:S04]  /*4a30*/  USEL UR9, UR9, URZ, UP1 ;  /* 0x000000ff09097287 */ /* 0x000fc80008800000 */
[----:B------:R-:W-:Y:S01]  /*4a40*/  ULEA UR7, UR9, UR5, 0x3 ;  /* 0x0000000509077291 */ /* 0x000fe2000f8e18ff */
[----:B------:R-:W-:-:S04]  /*4a50*/  LOP3.LUT R2, R9, UR10, RZ, 0x3c, !PT ;  /* 0x0000000a09027c12 */ /* 0x000fc8000f8e3cff */
[----:B-1----:R-:W-:-:S04]  /*4a60*/  SHF.L.U32 R3, R2, 0x1f, RZ ;  /* 0x0000001f02037819 */ /* 0x002fc800000006ff */
[----:B------:R-:W1:Y:S02]  /*4a70*/  SYNCS.PHASECHK.TRANS64.TRYWAIT P0, [UR7], R3 ;  /* 0x00000003ff0075a7 */ /* 0x000e640008001107 */
[----:B-1----:R-:W-:Y:S05]  /*4a80*/  @!P0 BRA `(.L_x_100) ;  /* 0x0000004c00248947 */ /* 0x002fea0003800000 */
.L_x_215:
        /* <DEDUP_REMOVED lines=9> */
.L_x_217:
[----:B------:R-:W-:-:S04]  /*4b20*/  UIADD3 UR9, UPT, UPT, UR9, 0x1, URZ ;  /* 0x0000000109097890 */ /* 0x000fc8000fffe0ff */
[----:B------:R-:W-:-:S04]  /*4b30*/  UISETP.NE.AND UP1, UPT, UR9, 0x4, UPT ;  /* 0x000000040900788c */ /* 0x000fc8000bf25270 */
[----:B------:R-:W-:Y:S02]  /*4b40*/  USEL UR7, URZ, 0x1, UP1 ;  /* 0x00000001ff077887 */ /* 0x000fe40008800000 */
[----:B------:R-:W-:-:S04]  /*4b50*/  USEL UR9, UR9, URZ, UP1 ;  /* 0x000000ff09097287 */ /* 0x000fc80008800000 */
[----:B------:R-:W-:Y:S01]  /*4b60*/  ULEA UR9, UR9, UR5, 0x3 ;  /* 0x0000000509097291 */ /* 0x000fe2000f8e18ff */
[----:B-1----:R-:W-:-:S04]  /*4b70*/  LOP3.LUT R3, R2, UR7, RZ, 0x3c, !PT ;  /* 0x0000000702037c12 */ /* 0x002fc8000f8e3cff */
[----:B------:R-:W-:Y:S01]  /*4b80*/  SHF.L.U32 R3, R3, 0x1f, RZ ;  /* 0x0000001f03037819 */ /* 0x000fe200000006ff */
[----:B------:R-:W-:-:S04]  /*4b90*/  IMAD.U32 R0, RZ, RZ, UR9 ;  /* 0x00000009ff007e24 */ /* 0x000fc8000f8e00ff */
[----:B------:R1:W2:Y:S03]  /*4ba0*/  SYNCS.PHASECHK.TRANS64.TRYWAIT P0, [R0+URZ], R3 ;  /* 0x00000003000075a7 */ /* 0x0002a600080011ff */
[----:B--2---:R-:W-:Y:S05]  /*4bb0*/  @!P0 NANOSLEEP.SYNCS 0x989680 ;  /* 0x009896800000895d */ /* 0x004fea0003900000 */
[----:B------:R-:W2:Y:S02]  /*4bc0*/  @!P0 SYNCS.PHASECHK.TRANS64 P0, [R0+URZ], R3 ;  /* 0x00000003000085a7 */ /* 0x000ea400080010ff */
[----:B--2---:R-:W-:Y:S05]  /*4bd0*/  @P0 BRA `(.L_x_102) ;  /* 0x0000000000200947 */ /* 0x004fea0003800000 */
.L_x_103:
[----:B--2---:R2:W4:Y:S02]  /*4be0*/  SYNCS.PHASECHK.TRANS64.TRYWAIT P0, [R0+URZ], R3 ;  /* 0x00000003000075a7 */ /* 0x00452400080011ff */
[----:B----4-:R-:W-:Y:S05]  /*4bf0*/  @!P0 NANOSLEEP.SYNCS 0x989680 ;  /* 0x009896800000895d */ /* 0x010fea0003900000 */
[----:B------:R-:W4:Y:S02]  /*4c00*/  @!P0 SYNCS.PHASECHK.TRANS64 P0, [R0+URZ], R3 ;  /* 0x00000003000085a7 */ /* 0x000f2400080010ff */
[----:B----4-:R-:W-:Y:S05]  /*4c10*/  @!P0 BRA `(.L_x_103) ;  /* 0xfffffffc00f08947 */ /* 0x010fea000383ffff */
[----:B------:R-:W-:Y:S05]  /*4c20*/  BRA `(.L_x_102) ;  /* 0x00000000000c7947 */ /* 0x000fea0003800000 */
.L_x_98:
[----:B------:R-:W-:-:S04]  /*4c30*/  UIADD3 UR5, UPT, UPT, UR8, 0x250, URZ ;  /* 0x0000025008057890 */ /* 0x000fc8000fffe0ff */
[----:B------:R-:W-:-:S09]  /*4c40*/  UPRMT UR5, UR4, 0x654, UR5 ;  /* 0x0000065404057896 */ /* 0x000fd20008000005 */
[----:B------:R-:W-:Y:S03]  /*4c50*/  SYNCS.ARRIVE.TRANS64.RED.A1T0 RZ, [UR5], RZ ;  /* 0x000000ffffff79a7 */ /* 0x000fe60008100405 */
.L_x_102:
[----:B-12---:R-:W-:Y:S01]  /*4c60*/  SHF.L.U32 R3, RZ, 0x1f, RZ ;  /* 0x0000001fff037819 */ /* 0x006fe200000006ff */
[----:B------:R-:W-:Y:S01]  /*4c70*/  UIADD3 UR5, UPT, UPT, UR8, 0x250, URZ ;  /* 0x0000025008057890 */ /* 0x000fe2000fffe0ff */
[----:B------:R-:W-:Y:S02]  /*4c80*/  PLOP3.LUT P0, PT, PT, PT, UP0, 0x80, 0x8 ;  /* 0x000000000008781c */ /* 0x000fe40003f0f008 */
[----:B------:R-:W1:Y:S02]  /*4c90*/  SYNCS.PHASECHK.TRANS64.TRYWAIT P1, [UR8+0x250], R3 ;  /* 0x00025003ff0075a7 */ /* 0x000e640008021108 */
[----:B-1----:R-:W-:Y:S09]  /*4ca0*/  @!P1 BRA `(.L_x_104) ;  /* 0x0000004800cc9947 */ /* 0x002ff20003800000 */
.L_x_219:
[----:B------:R-:W-:Y:S01]  /*4cb0*/  @!UP0 UPRMT UR5, UR4, 0x654, UR5 ;  /* 0x0000065404058896 */ /* 0x000fe20008000005 */
[----:B------:R-:W-:Y:S02]  /*4cc0*/  UMOV UR8, 0xffff ;  /* 0x0000ffff00087882 */ /* 0x000fe40000000000 */
[----:B------:R-:W-:-:S06]  /*4cd0*/  UMOV UR4, 0x1 ;  /* 0x0000000100047882 */ /* 0x000fcc0000000000 */
[----:B------:R-:W-:Y:S01]  /*4ce0*/  @!P0 SYNCS.ARRIVE.TRANS64.RED.A1T0 RZ, [UR5], RZ ;  /* 0x000000ffffff89a7 */ /* 0x000fe20008100405 */
[----:B------:R-:W-:Y:S01]  /*4cf0*/  NOP ;  /* 0x0000000000007918 */ /* 0x000fe20000000000 */
[----:B-1----:R-:W1:Y:S01]  /*4d00*/  LDS R0, [UR6+0x14] ;  /* 0x00001406ff007984 */ /* 0x002e620008000800 */
[----:B------:R-:W-:-:S04]  /*4d10*/  ULOP3.LUT UR5, UR24, 0xffff, URZ, 0xc0, !UPT ;  /* 0x0000ffff18057892 */ /* 0x000fc8000f8ec0ff */
[----:B------:R-:W-:-:S04]  /*4d20*/  USHF.R.U32.HI UR5, URZ, 0x5, UR5 ;  /* 0x00000005ff057899 */ /* 0x000fc80008011605 */
[----:B------:R-:W-:Y:S02]  /*4d30*/  USHF.L.U32 UR8, UR8, UR5, URZ ;  /* 0x0000000508087299 */ /* 0x000fe400080006ff */
[----:B------:R-:W-:-:S04]  /*4d40*/  USHF.L.U32 UR4, UR4, UR5, URZ ;  /* 0x0000000504047299 */ /* 0x000fc800080006ff */
[----:B-1----:R-:W-:-:S04]  /*4d50*/  LOP3.LUT R0, R0, UR8, RZ, 0xc0, !PT ;  /* 0x0000000800007c12 */ /* 0x002fc8000f8ec0ff */
[----:B------:R-:W-:-:S13]  /*4d60*/  ISETP.NE.AND P0, PT, R0, UR8, PT ;  /* 0x0000000800007c0c */ /* 0x000fda000bf05270 */
[----:B------:R-:W-:Y:S05]  /*4d70*/  @P0 BRA `(.L_x_105) ;  /* 0x0000000000580947 */ /* 0x000fea0003800000 */
[----:B------:R-:W1:Y:S02]  /*4d80*/  LDS R0, [UR6+0x18] ;  /* 0x00001806ff007984 */ /* 0x000e640008000800 */
[----:B-1----:R-:W-:-:S04]  /*4d90*/  LOP3.LUT R0, R0, UR4, RZ, 0xc0, !PT ;  /* 0x0000000400007c12 */ /* 0x002fc8000f8ec0ff */
[----:B------:R-:W-:-:S13]  /*4da0*/  ISETP.NE.AND P0, PT, R0, UR4, PT ;  /* 0x0000000400007c0c */ /* 0x000fda000bf05270 */
[----:B------:R-:W-:Y:S05]  /*4db0*/  @P0 BRA `(.L_x_106) ;  /* 0x00000000003c0947 */ /* 0x000fea0003800000 */
[----:B------:R-:W1:Y:S01]  /*4dc0*/  S2R R2, SR_LANEID ;  /* 0x0000000000027919 */ /* 0x000e620000000000 */
[----:B------:R-:W-:Y:S01]  /*4dd0*/  ULOP3.LUT UR8, URZ, UR8, URZ, 0x33, !UPT ;  /* 0x00000008ff087292 */ /* 0x000fe2000f8e33ff */
[----:B------:R-:W-:Y:S01]  /*4de0*/  LOP3.LUT R4, RZ, UR4, RZ, 0x33, !PT ;  /* 0x00000004ff047c12 */ /* 0x000fe2000f8e33ff */
[----:B------:R-:W-:Y:S02]  /*4df0*/  VOTEU.ANY UR7, UPT, PT ;  /* 0x0000000000077886 */ /* 0x000fe400038e0100 */
[----:B------:R-:W-:Y:S01]  /*4e00*/  UFLO.U32 UR7, UR7 ;  /* 0x00000007000772bd */ /* 0x000fe200080e0000 */
[----:B------:R-:W2:Y:S01]  /*4e10*/  REDUX UR4, R4 ;  /* 0x00000000040473c4 */ /* 0x000ea20000000000 */
[----:B------:R-:W-:-:S06]  /*4e20*/  IMAD.U32 R0, RZ, RZ, UR8 ;  /* 0x00000008ff007e24 */ /* 0x000fcc000f8e00ff */
[----:B------:R1:W-:Y:S01]  /*4e30*/  UTCATOMSWS.AND URZ, UR8 ;  /* 0x0000000800ff79e3 */ /* 0x0003e20008000000 */
[----:B------:R-:W3:Y:S01]  /*4e40*/  REDUX UR5, R0 ;  /* 0x00000000000573c4 */ /* 0x000ee20000000000 */
[----:B-1----:R-:W-:Y:S01]  /*4e50*/  ISETP.EQ.U32.AND P0, PT, R2, UR7, PT ;  /* 0x0000000702007c0c */ /* 0x002fe2000bf02070 */
[----:B--2---:R-:W-:Y:S01]  /*4e60*/  IMAD.U32 R2, RZ, RZ, UR4 ;  /* 0x00000004ff027e24 */ /* 0x004fe2000f8e00ff */
[----:B---3--:R-:W-:-:S11]  /*4e70*/  MOV R3, UR5 ;  /* 0x0000000500037c02 */ /* 0x008fd60008000f00 */
[----:B------:R1:W-:Y:S04]  /*4e80*/  @P0 ATOMS.AND RZ, [UR6+0x14], R3 ;  /* 0x00001403ffff098c */ /* 0x0003e8000a800006 */
[----:B------:R1:W-:Y:S01]  /*4e90*/  @P0 ATOMS.AND RZ, [UR6+0x18], R2 ;  /* 0x00001802ffff098c */ /* 0x0003e2000a800006 */
[----:B------:R-:W-:Y:S05]  /*4ea0*/  BRA `(.L_x_107) ;  /* 0x0000000000147947 */ /* 0x000fea0003800000 */
.L_x_106:
[----:B------:R-:W-:Y:S02]  /*4eb0*/  MOV R2, 0x4ed0 ;  /* 0x00004ed000027802 */ /* 0x000fe40000000f00 */
[----:B---345:R-:W-:Y:S05]  /*4ec0*/  CALL.REL.NOINC `($__internal_0_$__cuda_sm10x_tcgen05_guardrail_trap_col_being_dealloced_not_returned_by_alloc) ;  /* 0x0000004c00207944 */ /* 0x038fea0003c00000 */
[----:B------:R-:W-:Y:S05]  /*4ed0*/  BRA `(.L_x_107) ;  /* 0x0000000000087947 */ /* 0x000fea0003800000 */
.L_x_105:
[----:B------:R-:W-:Y:S02]  /*4ee0*/  MOV R2, 0x4f00 ;  /* 0x00004f0000027802 */ /* 0x000fe40000000f00 */
[----:B---345:R-:W-:Y:S05]  /*4ef0*/  CALL.REL.NOINC `($__internal_2_$__cuda_sm10x_tcgen05_guardrail_trap_unallocated_columns_being_dealloced) ;  /* 0x0000004c002c7944 */ /* 0x038fea0003c00000 */
.L_x_107:
[----:B------:R-:W-:Y:S01]  /*4f00*/  NOP ;  /* 0x0000000000007918 */ /* 0x000fe20000000000 */
[----:B----4-:R-:W-:Y:S05]  /*4f10*/  EXIT ;  /* 0x000000000000794d */ /* 0x010fea0003800000 */
.L_x_78:
[----:B------:R-:W-:-:S09]  /*4f20*/  UISETP.NE.OR UP5, UPT, UR10, 0x3, !UP5 ;  /* 0x000000030a00788c */ /* 0x000fd2000efa5670 */
[----:B------:R-:W-:Y:S05]  /*4f30*/  BRA.U UP5, `(.L_x_108) ;  /* 0x0000000d05707547 */ /* 0x000fea000b800000 */
[----:B------:R-:W1:Y:S01]  /*4f40*/  LDC R0, c[0x0][0xb30] ;  /* 0x0002cc00ff007b82 */ /* 0x000e620000000800 */
[----:B------:R-:W2:Y:S01]  /*4f50*/  LDCU.64 UR8, c[0x0][0x888] ;  /* 0x00011100ff0877ac */ /* 0x000ea20008000a00 */
[----:B------:R-:W-:Y:S02]  /*4f60*/  HFMA2 R29, -RZ, RZ, 0, 0 ;  /* 0x00000000ff1d7431 */ /* 0x000fe400000001ff */
[----:B------:R-:W-:Y:S01]  /*4f70*/  IMAD.MOV.U32 R31, RZ, RZ, 0x1 ;  /* 0x00000001ff1f7424 */ /* 0x000fe200078e00ff */
[----:B------:R-:W-:Y:S01]  /*4f80*/  MOV R23, 0x1000 ;  /* 0x0000100000177802 */ /* 0x000fe20000000f00 */
[----:B------:R-:W3:Y:S01]  /*4f90*/  LDCU.64 UR4, c[0x0][0x890] ;  /* 0x00011200ff0477ac */ /* 0x000ee20008000a00 */
[----:B------:R-:W-:Y:S01]  /*4fa0*/  IMAD.MOV.U32 R30, RZ, RZ, RZ ;  /* 0x000000ffff1e7224 */ /* 0x000fe200078e00ff */
[----:B------:R-:W4:Y:S01]  /*4fb0*/  LDC R19, c[0x0][0x370] ;  /* 0x0000dc00ff137b82 */ /* 0x000f220000000800 */
[----:B------:R-:W-:Y:S01]  /*4fc0*/  UMOV UR7, 0x400 ;  /* 0x0000040000077882 */ /* 0x000fe20000000000 */
[----:B------:R-:W-:-:S02]  /*4fd0*/  UPLOP3.LUT UP1, UPT, UPT, UPT, UPT, 0x40, 0x4 ;  /* 0x000000000004789c */ /* 0x000fc40003f2e870 */
[----:B------:R-:W-:-:S04]  /*4fe0*/  ULEA UR7, UR37, UR7, 0x18 ;  /* 0x0000000725077291 */ /* 0x000fc8000f8ec0ff */
[----:B------:R-:W4:Y:S01]  /*4ff0*/  LDC R2, c[0x0][0xb0c] ;  /* 0x0002c300ff027b82 */ /* 0x000f220000000800 */
[----:B------:R-:W-:Y:S02]  /*5000*/  UIADD3 UR13, UPT, UPT, UR7, 0x1a8, URZ ;  /* 0x000001a8070d7890 */ /* 0x000fe4000fffe0ff */
[----:B--2---:R-:W-:Y:S02]  /*5010*/  UISETP.NE.U32.AND UP3, UPT, UR8, URZ, UPT ;  /* 0x000000ff0800728c */ /* 0x004fe4000bf65070 */
[----:B------:R-:W-:Y:S02]  /*5020*/  UIADD3 UR25, UPT, UPT, UR7, 0x1a0, URZ ;  /* 0x000001a007197890 */ /* 0x000fe4000fffe0ff */
[----:B---3--:R-:W-:Y:S01]  /*5030*/  UISETP.NE.U32.AND UP4, UPT, UR4, URZ, UPT ;  /* 0x000000ff0400728c */ /* 0x008fe2000bf85070 */
[----:B------:R-:W2:Y:S01]  /*5040*/  LDC R18, c[0x0][0xb20] ;  /* 0x0002c800ff127b82 */ /* 0x000ea20000000800 */
[----:B-1----:R-:W-:Y:S01]  /*5050*/  ISETP.NE.AND P1, PT, R0, 0x1, PT ;  /* 0x000000010000780c */ /* 0x002fe20003f25270 */
[----:B------:R-:W-:-:S02]  /*5060*/  UISETP.NE.AND.EX UP3, UPT, UR9, URZ, UPT, UP3 ;  /* 0x000000ff0900728c */ /* 0x000fc4000bf65330 */
[----:B------:R-:W-:Y:S02]  /*5070*/  UPRMT UR13, UR37, 0x654, UR13 ;  /* 0x00000654250d7896 */ /* 0x000fe4000800000d */
[----:B------:R-:W-:Y:S02]  /*5080*/  UISETP.NE.AND.EX UP4, UPT, UR5, URZ, UPT, UP4 ;  /* 0x000000ff0500728c */ /* 0x000fe4000bf85340 */
[----:B------:R-:W1:Y:S08]  /*5090*/  LDC.64 R32, c[0x0][0x348] ;  /* 0x0000d200ff207b82 */ /* 0x000e700000000a00 */
[----:B------:R-:W3:Y:S08]  /*50a0*/  LDC.64 R16, c[0x0][0xb10] ;  /* 0x0002c400ff107b82 */ /* 0x000ef00000000a00 */
[----:B------:R-:W1:Y:S08]  /*50b0*/  LDC.64 R6, c[0x0][0xb18] ;  /* 0x0002c600ff067b82 */ /* 0x000e700000000a00 */
[----:B------:R-:W1:Y:S08]  /*50c0*/  LDC.64 R4, c[0x0][0xb28] ;  /* 0x0002ca00ff047b82 */ /* 0x000e700000000a00 */
[----:B--2-4-:R-:W1:Y:S02]  /*50d0*/  LDC R22, c[0x0][0x374] ;  /* 0x0000dd00ff167b82 */ /* 0x014e640000000800 */
.L_x_117:
[C---:B------:R-:W-:Y:S02]  /*50e0*/  LEA R0, R30.reuse, UR7, 0x3 ;  /* 0x000000071e007c11 */ /* 0x040fe4000f8e18ff */
[----:B------:R-:W-:Y:S02]  /*50f0*/  SHF.L.U32 R3, R29, 0x1f, RZ ;  /* 0x0000001f1d037819 */ /* 0x000fe400000006ff */
[----:B------:R-:W-:Y:S02]  /*5100*/  LEA R24, R30, UR7, 0x4 ;  /* 0x000000071e187c11 */ /* 0x000fe4000f8e20ff */
[----:B--2---:R-:W2:Y:S02]  /*5110*/  SYNCS.PHASECHK.TRANS64.TRYWAIT P0, [R0+URZ+0x1d0], R3 ;  /* 0x0001d003000075a7 */ /* 0x004ea400080011ff */
[----:B--2---:R-:W-:Y:S05]  /*5120*/  @!P0 BRA `(.L_x_109) ;  /* 0x0000004400c48947 */ /* 0x004fea0003800000 */
.L_x_220:
[----:B------:R-:W-:Y:S01]  /*5130*/  ISETP.GE.AND P0, PT, R40, 0x1, PT ;  /* 0x000000012800780c */ /* 0x000fe20003f06270 */
[----:B------:R-:W4:Y:S01]  /*5140*/  LDS.128 R24, [R24+0x260] ;  /* 0x0002600018187984 */ /* 0x000f220000000c00 */
[----:B--2---:R-:W-:Y:S01]  /*5150*/  VIADD R0, R0, 0x1e0 ;  /* 0x000001e000007836 */ /* 0x004fe20000000000 */
[----:B------:R-:W-:Y:S01]  /*5160*/  @!PT LDS RZ, [RZ] ;  /* 0x00000000fffff984 */ /* 0x000fe20000000800 */
[----:B------:R-:W-:Y:S01]  /*5170*/  @!PT LDS RZ, [RZ] ;  /* 0x00000000fffff984 */ /* 0x000fe20000000800 */
[----:B------:R-:W-:Y:S01]  /*5180*/  @!PT LDS RZ, [RZ] ;  /* 0x00000000fffff984 */ /* 0x000fe20000000800 */
[----:B------:R-:W-:Y:S01]  /*5190*/  @!PT LDS RZ, [RZ] ;  /* 0x00000000fffff984 */ /* 0x000fe20000000800 */
[----:B------:R2:W-:Y:S06]  /*51a0*/  MEMBAR.ALL.CTA ;  /* 0x0000000000007992 */ /* 0x0005ec0000008000 */
[----:B--2---:R-:W2:Y:S01]  /*51b0*/  FENCE.VIEW.ASYNC.S ;  /* 0x00000000000073c6 */ /* 0x004ea20000000000 */
[----:B------:R-:W-:Y:S04]  /*51c0*/  PRMT R0, RZ, 0x654, R0 ;  /* 0x00000654ff007816 */ /* 0x000fe80000000000 */
[----:B--2---:R2:W-:Y:S01]  /*51d0*/  SYNCS.ARRIVE.TRANS64.RED.A1T0 RZ, [R0+URZ], RZ ;  /* 0x000000ff00ff79a7 */ /* 0x0045e200081004ff */
[----:B----4-:R-:W-:Y:S11]  /*51e0*/  LOP3.LUT P3, RZ, R26, 0x1, RZ, 0xc0, !PT ;  /* 0x000000011aff7812 */ /* 0x010ff6000786c0ff */
[----:B------:R-:W-:Y:S02]  /*51f0*/  @!UPT UIADD3 URZ, UPT, UPT, URZ, URZ, URZ ;  /* 0x000000fffffff290 */ /* 0x000fe4000fffe0ff */
[----:B------:R-:W-:Y:S02]  /*5200*/  @P3 MOV R13, R24 ;  /* 0x00000018000d3202 */ /* 0x000fe40000000f00 */
[----:B------:R-:W-:Y:S01]  /*5210*/  @P3 LOP3.LUT R8, R25, 0xffff, RZ, 0xc0, !PT ;  /* 0x0000ffff19083812 */ /* 0x000fe200078ec0ff */
[----:B--2---:R-:W-:Y:S06]  /*5220*/  @!P0 BRA `(.L_x_110) ;  /* 0x0000000000a48947 */ /* 0x004fec0003800000 */
[----:B-1----:R-:W-:Y:S01]  /*5230*/  IMAD.HI.U32 R35, R22, R7, RZ ;  /* 0x0000000716237227 */ /* 0x002fe200078e00ff */
[----:B------:R-:W-:Y:S02]  /*5240*/  ISETP.NE.AND P0, PT, R6, 0x1, PT ;  /* 0x000000010600780c */ /* 0x000fe40003f05270 */
[----:B------:R-:W-:Y:S01]  /*5250*/  ISETP.NE.AND P2, PT, R40, 0x1, PT ;  /* 0x000000012800780c */ /* 0x000fe20003f45270 */
[----:B---3--:R-:W-:Y:S01]  /*5260*/  IMAD.HI.U32 R34, R19, R16, RZ ;  /* 0x0000001013227227 */ /* 0x008fe200078e00ff */
[----:B------:R-:W-:Y:S02]  /*5270*/  SHF.R.U32.HI R35, RZ, R18, R35 ;  /* 0x00000012ff237219 */ /* 0x000fe40000011623 */
[----:B------:R-:W-:Y:S01]  /*5280*/  ISETP.NE.AND P4, PT, R2, 0x1, PT ;  /* 0x000000010200780c */ /* 0x000fe20003f85270 */
[----:B------:R-:W-:Y:S01]  /*5290*/  IMAD.HI.U32 R36, R13, R16, RZ ;  /* 0x000000100d247227 */ /* 0x000fe200078e00ff */
[----:B------:R-:W-:Y:S02]  /*52a0*/  SHF.R.U32.HI R34, RZ, R17, R34 ;  /* 0x00000011ff227219 */ /* 0x000fe40000011622 */
[----:B------:R-:W-:Y:S01]  /*52b0*/  SEL R3, R22, R35, !P0 ;  /* 0x0000002316037207 */ /* 0x000fe20004000000 */
[C---:B------:R-:W-:Y:S01]  /*52c0*/  IMAD.HI.U32 R35, R8.reuse, R7, RZ ;  /* 0x0000000708237227 */ /* 0x040fe200078e00ff */
[----:B------:R-:W-:Y:S02]  /*52d0*/  SEL R11, R19, R34, !P4 ;  /* 0x00000022130b7207 */ /* 0x000fe40006000000 */
[----:B------:R-:W-:Y:S01]  /*52e0*/  SHF.R.U32.HI R36, RZ, R17, R36 ;  /* 0x00000011ff247219 */ /* 0x000fe20000011624 */
[----:B------:R-:W-:Y:S01]  /*52f0*/  IMAD.HI.U32 R38, R3, R4, RZ ;  /* 0x0000000403267227 */ /* 0x000fe200078e00ff */
[----:B------:R-:W-:Y:S03]  /*5300*/  SHF.R.U32.HI R35, RZ, R18, R35 ;  /* 0x00000012ff237219 */ /* 0x000fe60000011623 */
[----:B------:R-:W-:Y:S01]  /*5310*/  IMAD.HI.U32 R34, R11, R4, RZ ;  /* 0x000000040b227227 */ /* 0x000fe200078e00ff */
[----:B------:R-:W-:Y:S02]  /*5320*/  @P2 SHF.R.U32.HI R3, RZ, R5, R38 ;  /* 0x00000005ff032219 */ /* 0x000fe40000011626 */
[----:B------:R-:W-:Y:S02]  /*5330*/  SEL R9, R8, R35, !P0 ;  /* 0x0000002308097207 */ /* 0x000fe40004000000 */
[----:B------:R-:W-:Y:S01]  /*5340*/  @P2 SHF.R.U32.HI R11, RZ, R5, R34 ;  /* 0x00000005ff0b2219 */ /* 0x000fe20000011622 */
[C---:B------:R-:W-:Y:S01]  /*5350*/  IMAD R10, R40.reuse, R3, RZ ;  /* 0x00000003280a7224 */ /* 0x040fe200078e02ff */
[----:B------:R-:W-:Y:S01]  /*5360*/  SEL R3, R13, R36, !P4 ;  /* 0x000000240d037207 */ /* 0x000fe20006000000 */
[C---:B------:R-:W-:Y:S03]  /*5370*/  IMAD.HI.U32 R14, R9.reuse, R4, RZ ;  /* 0x00000004090e7227 */ /* 0x040fe600078e00ff */
[----:B------:R-:W-:Y:S01]  /*5380*/  ISETP.GE.AND P0, PT, R9, R10, PT ;  /* 0x0000000a0900720c */ /* 0x000fe20003f06270 */
[C---:B------:R-:W-:Y:S01]  /*5390*/  IMAD R12, R40.reuse, R11, RZ ;  /* 0x0000000b280c7224 */ /* 0x040fe200078e02ff */
[-C--:B------:R-:W-:Y:S04]  /*53a0*/  SHF.R.U32.HI R14, RZ, R5.reuse, R14 ;  /* 0x00000005ff0e7219 */ /* 0x080fe8000001160e */
[----:B------:R-:W-:Y:S02]  /*53b0*/  ISETP.GE.OR P0, PT, R3, R12, P0 ;  /* 0x0000000c0300720c */ /* 0x000fe40000706670 */
[----:B------:R-:W-:Y:S05]  /*53c0*/  SEL R15, R9, R14, !P2 ;  /* 0x0000000e090f7207 */ /* 0x000fea0005000000 */
[----:B------:R-:W-:Y:S04]  /*53d0*/  IMAD.MOV R14, RZ, RZ, -R15 ;  /* 0x000000ffff0e7224 */ /* 0x000fe800078e0a0f */
[----:B------:R-:W-:Y:S02]  /*53e0*/  IMAD R14, R40, R14, R9 ;  /* 0x0000000e280e7224 */ /* 0x000fe400078e0209 */
[C---:B------:R-:W-:Y:S05]  /*53f0*/  @!P0 IMAD.HI.U32 R10, R3.reuse, R4, RZ ;  /* 0x00000004030a8227 */ /* 0x040fea00078e00ff */
[----:B------:R-:W-:Y:S04]  /*5400*/  @!P0 SHF.R.U32.HI R10, RZ, R5, R10 ;  /* 0x00000005ff0a8219 */ /* 0x000fe8000001160a */
[----:B------:R-:W-:Y:S01]  /*5410*/  @!P0 SEL R0, R3, R10, !P2 ;  /* 0x0000000a03008207 */ /* 0x000fe20005000000 */
[----:B------:R-:W-:Y:S03]  /*5420*/  IMAD.MOV R10, RZ, RZ, -R3 ;  /* 0x000000ffff0a7224 */ /* 0x000fe600078e0a03 */
[----:B------:R-:W-:Y:S01]  /*5430*/  @!P0 IADD3 R15, PT, PT, R15, -R0, RZ ;  /* 0x800000000f0f8210 */ /* 0x000fe20007ffe0ff */
[----:B------:R-:W-:Y:S01]  /*5440*/  @!P0 IMAD R0, R11, R14, R0 ;  /* 0x0000000e0b008224 */ /* 0x000fe200078e0200 */
[----:B------:R-:W-:Y:S01]  /*5450*/  IADD3 R11, PT, PT, -R9, RZ, RZ ;  /* 0x000000ff090b7210 */ /* 0x000fe20007ffe1ff */
[----:B------:R-:W-:Y:S02]  /*5460*/  IMAD R13, R2, R10, R13 ;  /* 0x0000000a020d7224 */ /* 0x000fe400078e020d */
[----:B------:R-:W-:Y:S02]  /*5470*/  @!P0 IMAD R9, R15, R40, R3 ;  /* 0x000000280f098224 */ /* 0x000fe400078e0203 */
[----:B------:R-:W-:Y:S02]  /*5480*/  @!P0 IMAD.MOV.U32 R3, RZ, RZ, R0 ;  /* 0x000000ffff038224 */ /* 0x000fe400078e0000 */
[----:B------:R-:W-:Y:S02]  /*5490*/  IMAD R8, R6, R11, R8 ;  /* 0x0000000b06087224 */ /* 0x000fe400078e0208 */
[----:B------:R-:W-:Y:S02]  /*54a0*/  IMAD R13, R3, R2, R13 ;  /* 0x00000002030d7224 */ /* 0x000fe400078e020d */
[----:B------:R-:W-:Y:S02]  /*54b0*/  IMAD R8, R9, R6, R8 ;  /* 0x0000000609087224 */ /* 0x000fe400078e0208 */
.L_x_110:
[----:B------:R-:W-:Y:S05]  /*54c0*/  BRA.U UP1, `(.L_x_111) ;  /* 0x0000000101107547 */ /* 0x000fea000b800000 */
[----:B------:R-:W-:Y:S04]  /*54d0*/  MOV R0, UR6 ;  /* 0x0000000600007c02 */ /* 0x000fe80008000f00 */
[----:B------:R-:W-:Y:S04]  /*54e0*/  SHF.L.U32 R3, R0, 0x1f, RZ ;  /* 0x0000001f00037819 */ /* 0x000fe800000006ff */
[----:B------:R-:W2:Y:S02]  /*54f0*/  SYNCS.PHASECHK.TRANS64.TRYWAIT P0, [UR7+0x1c8], R3 ;  /* 0x0001c803ff0075a7 */ /* 0x000ea40008001107 */
[----:B--2---:R-:W-:Y:S05]  /*5500*/  @!P0 BRA `(.L_x_112) ;  /* 0x0000004000e08947 */ /* 0x004fea0003800000 */
.L_x_111:
[----:B------:R-:W-:Y:S02]  /*5510*/  R2UR UR26, R20 ;  /* 0x00000000141a72ca */ /* 0x000fe400000e0000 */
[----:B------:R-:W-:Y:S02]  /*5520*/  R2UR UR27, R21 ;  /* 0x00000000151b72ca */ /* 0x000fe400000e0000 */
[----:B------:R-:W-:Y:S02]  /*5530*/  ISETP.NE.U32.AND P2, PT, RZ, UR4, PT ;  /* 0x00000004ff007c0c */ /* 0x000fe4000bf45070 */
[----:B------:R-:W-:Y:S02]  /*5540*/  SHF.L.U32 R12, R31, 0x1f, RZ ;  /* 0x0000001f1f0c7819 */ /* 0x000fe400000006ff */
[----:B------:R-:W-:Y:S05]  /*5550*/  ISETP.NE.AND.EX P2, PT, RZ, UR5, PT, P2 ;  /* 0x00000005ff007c0c */ /* 0x000fea000bf45320 */
[----:B------:R-:W-:Y:S02]  /*5560*/  USHF.L.U32 UR26, UR26, 0x7, URZ ;  /* 0x000000071a1a7899 */ /* 0x000fe400080006ff */
[----:B------:R-:W-:Y:S01]  /*5570*/  USHF.L.U32 UR27, UR27, 0x6, URZ ;  /* 0x000000061b1b7899 */ /* 0x000fe200080006ff */
[----:B------:R-:W-:Y:S11]  /*5580*/  BRA.U !UP4, `(.L_x_113) ;  /* 0x000000010c347547 */ /* 0x000ff6000b800000 */
[----:B------:R-:W-:Y:S01]  /*5590*/  UPLOP3.LUT UP0, UPT, UPT, UPT, UP3, 0x80, 0x8 ;  /* 0x000000000008789c */ /* 0x000fe20003f0f030 */
[----:B--2---:R-:W-:Y:S02]  /*55a0*/  HFMA2 R0, -RZ, RZ, 0, 5.9604644775390625e-08 ;  /* 0x00000001ff007431 */ /* 0x004fe400000001ff */
[----:B------:R-:W-:Y:S03]  /*55b0*/  IMAD.MOV.U32 R95, RZ, RZ, 0x1 ;  /* 0x00000001ff5f7424 */ /* 0x000fe600078e00ff */
[----:B------:R-:W-:Y:S05]  /*55c0*/  PLOP3.LUT P0, PT, PT, PT, UP0, 0x80, 0x8 ;  /* 0x000000000008781c */ /* 0x000fea0003f0f008 */
[----:B------:R-:W2:Y:S01]  /*55d0*/  @UP0 LDCU.64 UR10, c[0x0][0x888] ;  /* 0x00011100ff0a07ac */ /* 0x000ea20008000a00 */
[----:B------:R-:W-:Y:S07]  /*55e0*/  @UP0 UIMAD UR8, UR36, UR4, URZ ;  /* 0x00000004240802a4 */ /* 0x000fee000f8e02ff */
[----:B------:R-:W-:Y:S01]  /*55f0*/  @!P0 PRMT R95, R0, 0x7610, R95 ;  /* 0x00007610005f8816 */ /* 0x000fe2000000005f */
[----:B--2---:R-:W-:Y:S03]  /*5600*/  @UP0 UIMAD.WIDE UR10, UR8, 0x4, UR10 ;  /* 0x00000004080a08a5 */ /* 0x004fe6000f8e020a */
[----:B------:R-:W2:Y:S03]  /*5610*/  @!UP0 LDCU UR8, c[0x0][0x880] ;  /* 0x00011000ff0887ac */ /* 0x000ea60008000800 */
[----:B------:R-:W-:Y:S01]  /*5620*/  IMAD.U32 R10, RZ, RZ, UR10 ;  /* 0x0000000aff0a7e24 */ /* 0x000fe2000f8e00ff */
[----:B------:R-:W-:Y:S05]  /*5630*/  MOV R11, UR11 ;  /* 0x0000000b000b7c02 */ /* 0x000fea0008000f00 */
[----:B-----5:R4:W5:Y:S02]  /*5640*/  @P0 LDG.E R49, desc[UR46][R10.64] ;  /* 0x0000002e0a310981 */ /* 0x020964000c1e1900 */
[----:B--2-4-:R-:W-:Y:S07]  /*5650*/  @!P0 IMAD.U32 R49, RZ, RZ, UR8 ;  /* 0x00000008ff318e24 */ /* 0x014fee000f8e00ff */
.L_x_113:
[----:B-----5:R-:W-:Y:S01]  /*5660*/  @!P2 FSETP.EQ.AND P0, PT, R49, RZ, PT ;  /* 0x000000ff3100a20b */ /* 0x020fe20003f02000 */
[----:B------:R-:W-:Y:S01]  /*5670*/  @!UPT UIADD3 URZ, UPT, UPT, URZ, URZ, URZ ;  /* 0x000000fffffff290 */ /* 0x000fe2000fffe0ff */
[----:B------:R-:W-:Y:S11]  /*5680*/  @!P2 BRA `(.L_x_114) ;  /* 0x000000000014a947 */ /* 0x000ff60003800000 */
[----:B------:R-:W-:Y:S02]  /*5690*/  LOP3.LUT P2, RZ, R95, 0xff, RZ, 0xc0, !PT ;  /* 0x000000ff5fff7812 */ /* 0x000fe4000784c0ff */
[----:B------:R-:W-:Y:S04]  /*56a0*/  PLOP3.LUT P0, PT, PT, PT, UP0, 0x80, 0x8 ;  /* 0x000000000008781c */ /* 0x000fe80003f0f008 */
[----:B------:R-:W-:Y:S07]  /*56b0*/  PLOP3.LUT P0, PT, P0, PT, PT, 0x8, 0x80 ;  /* 0x000000000080781c */ /* 0x000fee000070e170 */
[----:B------:R-:W-:Y:S11]  /*56c0*/  @P2 FSETP.EQ.AND P0, PT, R49, RZ, PT ;  /* 0x000000ff3100220b */ /* 0x000ff60003f02000 */
[----:B------:R-:W-:Y:S02]  /*56d0*/  @!UPT UIADD3 URZ, UPT, UPT, URZ, URZ, URZ ;  /* 0x000000fffffff290 */ /* 0x000fe4000fffe0ff */
.L_x_114:
[----:B------:R-:W4:Y:S01]  /*56e0*/  SYNCS.PHASECHK.TRANS64.TRYWAIT P2, [UR7+0x1b0], R12 ;  /* 0x0001b00cff0075a7 */ /* 0x000f220008041107 */
[----:B------:R-:W-:Y:S04]  /*56f0*/  ELECT P4, URZ, PT ;  /* 0x0000000000ff782f */ /* 0x000fe80003880000 */
[----:B------:R-:W-:Y:S11]  /*5700*/  PLOP3.LUT P4, PT, P0, P4, PT, 0xf2, 0x2f ;  /* 0x00000000002f781c */ /* 0x000ff60000789e72 */
[----:B------:R-:W-:Y:S02]  /*5710*/  @!UPT UIADD3 URZ, UPT, UPT, URZ, URZ, URZ ;  /* 0x000000fffffff290 */ /* 0x000fe4000fffe0ff */
[----:B-1----:R-:W-:Y:S05]  /*5720*/  @!P4 IADD3 R21, P0, PT, R32, 0x580, RZ ;  /* 0x000005802015c810 */ /* 0x002fea0007f1e0ff */
[----:B------:R-:W-:Y:S01]  /*5730*/  @!P4 IMAD.X R20, RZ, RZ, R33, P0 ;  /* 0x000000ffff14c224 */ /* 0x000fe200000e0621 */
[----:B----4-:R-:W-:Y:S07]  /*5740*/  @!P2 BRA `(.L_x_115) ;  /* 0x000000400068a947 */ /* 0x010fee0003800000 */
.L_x_223:
[----:B------:R-:W4:Y:S01]  /*5750*/  LDC.64 R14, c[0x0][0xb10] ;  /* 0x0002c400ff0e7b82 */ /* 0x000f220000000a00 */
[----:B------:R-:W-:Y:S01]  /*5760*/  @!P4 R2UR UR9, R21 ;  /* 0x000000001509c2ca */ /* 0x000fe200000e0000 */
[----:B------:R-:W-:Y:S01]  /*5770*/  VOTEU.ALL UP1, P4 ;  /* 0x0000000000ff7886 */ /* 0x000fe20002020000 */
[----:B------:R-:W-:Y:S01]  /*5780*/  @!P4 R2UR UR8, R20 ;  /* 0x000000001408c2ca */ /* 0x000fe200000e0000 */
[----:B------:R-:W-:Y:S01]  /*5790*/  VOTEU.ALL UP2, P4 ;  /* 0x0000000000ff7886 */ /* 0x000fe20002040000 */
[----:B------:R-:W-:Y:S03]  /*57a0*/  UMOV UR16, 0x0 ;  /* 0x0000000000107882 */ /* 0x000fe60000000000 */
[----:B------:R-:W5:Y:S01]  /*57b0*/  LDC.64 R10, c[0x0][0xb18] ;  /* 0x0002c600ff0a7b82 */ /* 0x000f620000000a00 */
[----:B------:R-:W-:Y:S01]  /*57c0*/  @!UP1 UIADD3 UR24, UPT, UPT, UR7, 0x300, URZ ;  /* 0x0000030007189890 */ /* 0x000fe2000fffe0ff */
[----:B------:R-:W-:Y:S01]  /*57d0*/  @P3 SHF.R.U32.HI R28, RZ, 0x10, R25 ;  /* 0x00000010ff1c3819 */ /* 0x000fe20000011619 */
[----:B------:R-:W-:Y:S01]  /*57e0*/  UMOV UR17, 0x10000000 ;  /* 0x1000000000117882 */ /* 0x000fe20000000000 */
[----:B------:R-:W-:Y:S01]  /*57f0*/  UMOV UR28, UR36 ;  /* 0x00000024001c7c82 */ /* 0x000fe20008000000 */
[----:B------:R-:W-:Y:S03]  /*5800*/  @!UP1 UIADD3 UR10, UPT, UPT, UR26, 0x40, URZ ;  /* 0x000000401a0a9890 */ /* 0x000fe6000fffe0ff */
[----:B--2---:R-:W2:Y:S01]  /*5810*/  @!P1 LDC R0, c[0x0][0xb20] ;  /* 0x0002c800ff009b82 */ /* 0x004ea20000000800 */
[----:B------:R-:W-:Y:S01]  /*5820*/  UMOV UR11, UR27 ;  /* 0x0000001b000b7c82 */ /* 0x000fe20008000000 */
[----:B------:R-:W-:Y:S01]  /*5830*/  IMAD.U32 R20, RZ, RZ, UR9 ;  /* 0x00000009ff147e24 */ /* 0x000fe2000f8e00ff */
[----:B------:R-:W-:Y:S05]  /*5840*/  UMOV UR9, UR25 ;  /* 0x0000001900097c82 */ /* 0x000fea0008000000 */
[----:B-1----:R-:W1:Y:S01]  /*5850*/  @!P1 LDC R3, c[0x0][0xb0c] ;  /* 0x0002c300ff039b82 */ /* 0x002e620000000800 */
[----:B------:R-:W-:Y:S01]  /*5860*/  IMAD.U32 R21, RZ, RZ, UR8 ;  /* 0x00000008ff157e24 */ /* 0x000fe2000f8e00ff */
[----:B------:R-:W-:Y:S01]  /*5870*/  @!UP1 UIADD3 UR8, UPT, UPT, UR7, 0xb00, URZ ;  /* 0x00000b0007089890 */ /* 0x000fe2000fffe0ff */
[----:B------:R-:W-:Y:S01]  /*5880*/  @!P4 R2UR UR18, R20 ;  /* 0x000000001412c2ca */ /* 0x000fe200000e0000 */
[----:B------:R-:W-:Y:S01]  /*5890*/  VOTEU.ALL UP1, P4 ;  /* 0x0000000000ff7886 */ /* 0x000fe20002020000 */
[----:B------:R-:W-:Y:S01]  /*58a0*/  @!P4 IMAD.MOV.U32 R20, RZ, RZ, 0x1000 ;  /* 0x00001000ff14c424 */ /* 0x000fe200078e00ff */
[----:B------:R-:W-:Y:S01]  /*58b0*/  @!P4 R2UR UR19, R21 ;  /* 0x000000001513c2ca */ /* 0x000fe200000e0000 */
[----:B------:R-:W-:Y:S01]  /*58c0*/  UMOV UR12, UR36 ;  /* 0x00000024000c7c82 */ /* 0x000fe20008000000 */
[----:B------:R-:W-:Y:S01]  /*58d0*/  UPRMT UR14, UR37, 0x654, UR25 ;  /* 0x00000654250e7896 */ /* 0x000fe20008000019 */
[----:B------:R-:W-:Y:S10]  /*58e0*/  VIADD R30, R30, 0x1 ;  /* 0x000000011e1e7836 */ /* 0x000ff40000000000 */
[----:B------:R1:W-:Y:S02]  /*58f0*/  @!UP2 UTMALDG.3D [UR24], [UR18], desc[UR16] ;  /* 0x000010181200a5b4 */ /* 0x0003e40008011000 */
[----:B-1----:R-:W-:Y:S01]  /*5900*/  @!P1 ISETP.NE.AND P2, PT, R3, 0x1, PT ;  /* 0x000000010300980c */ /* 0x002fe20003f45270 */
[C---:B----4-:R-:W-:Y:S01]  /*5910*/  @!P1 IMAD.HI.U32 R14, R13.reuse, R14, RZ ;  /* 0x0000000e0d0e9227 */ /* 0x050fe200078e00ff */
[----:B-----5:R-:W-:Y:S01]  /*5920*/  @!P1 ISETP.NE.AND P0, PT, R10, 0x1, PT ;  /* 0x000000010a00980c */ /* 0x020fe20003f05270 */
[----:B------:R1:W-:Y:S01]  /*5930*/  @!UP1 UTMALDG.3D [UR8], [UR18], desc[UR16] ;  /* 0x00001008120095b4 */ /* 0x0003e20008011000 */
[----:B------:R1:W-:Y:S01]  /*5940*/  @!P4 SYNCS.ARRIVE.TRANS64.RED.A0TR RZ, [UR7+0x1a0], R20 ;  /* 0x0001a014ffffc9a7 */ /* 0x0003e20008300407 */
[C---:B------:R-:W-:Y:S01]  /*5950*/  @!P1 IMAD.HI.U32 R11, R8.reuse, R11, RZ ;  /* 0x0000000b080b9227 */ /* 0x040fe200078e00ff */
[----:B------:R-:W-:Y:S04]  /*5960*/  @!P1 SHF.R.U32.HI R14, RZ, R15, R14 ;  /* 0x0000000fff0e9219 */ /* 0x000fe8000001160e */
[----:B--2---:R-:W-:Y:S02]  /*5970*/  @!P1 SHF.R.U32.HI R9, RZ, R0, R11 ;  /* 0x00000000ff099219 */ /* 0x004fe4000001160b */
[----:B------:R-:W-:Y:S02]  /*5980*/  @!P1 SEL R14, R13, R14, !P2 ;  /* 0x0000000e0d0e9207 */ /* 0x000fe40005000000 */
[----:B------:R-:W-:Y:S05]  /*5990*/  @!P1 SEL R9, R8, R9, !P0 ;  /* 0x0000000908099207 */ /* 0x000fea0004000000 */
[----:B------:R-:W-:Y:S01]  /*59a0*/  @!P1 IMAD.IADD R0, R9, 0x1, -R14 ;  /* 0x0000000109009824 */ /* 0x000fe200078e0a0e */
[----:B------:R-:W-:Y:S01]  /*59b0*/  SYNCS.ARRIVE.TRANS64.RED.A1T0 RZ, [UR14], RZ ;  /* 0x000000ffffff79a7 */ /* 0x000fe2000810040e */
[----:B------:R-:W-:Y:S02]  /*59c0*/  @!P1 IMAD.IADD R9, R14, 0x1, -R9 ;  /* 0x000000010e099824 */ /* 0x000fe400078e0a09 */
[----:B------:R-:W-:Y:S02]  /*59d0*/  @!P1 IMAD R13, R0, R3, R13 ;  /* 0x00000003000d9224 */ /* 0x000fe400078e020d */
[----:B------:R-:W-:Y:S01]  /*59e0*/  @!P1 IMAD R8, R9, R10, R8 ;  /* 0x0000000a09089224 */ /* 0x000fe200078e0208 */
[----:B------:R-:W2:Y:S02]  /*59f0*/  SYNCS.PHASECHK.TRANS64.TRYWAIT P5, [UR7+0x1b8], R12 ;  /* 0x0001b80cff0075a7 */ /* 0x000ea400080a1107 */
[----:B-12---:R-:W-:Y:S05]  /*5a00*/  @!P5 BRA `(.L_x_116) ;  /* 0x0000003c00d0d947 */ /* 0x006fea0003800000 */
.L_x_225:
[----:B-1----:R-:W-:Y:S01]  /*5a10*/  @!P4 IADD3 R3, P0, PT, R32, 0x580, RZ ;  /* 0x000005802003c810 */ /* 0x002fe20007f1e0ff */
[----:B------:R-:W-:Y:S01]  /*5a20*/  VOTEU.ALL UP1, P4 ;  /* 0x0000000000ff7886 */ /* 0x000fe20002020000 */
[----:B------:R-:W-:Y:S01]  /*5a30*/  VOTEU.ALL UP2, P4 ;  /* 0x0000000000ff7886 */ /* 0x000fe20002040000 */
[----:B------:R-:W-:Y:S01]  /*5a40*/  UMOV UR14, 0x0 ;  /* 0x00000000000e7882 */ /* 0x000fe20000000000 */
[----:B------:R-:W-:Y:S01]  /*5a50*/  @!P4 R2UR UR9, R3 ;  /* 0x000000000309c2ca */ /* 0x000fe200000e0000 */
[----:B------:R-:W-:Y:S01]  /*5a60*/  @!P4 IMAD.X R0, RZ, RZ, R33, P0 ;  /* 0x000000ffff00c224 */ /* 0x000fe200000e0621 */
[----:B------:R-:W-:Y:S01]  /*5a70*/  @!UP1 UIADD3 UR17, UPT, UPT, UR7, 0x1a8, URZ ;  /* 0x000001a807119890 */ /* 0x000fe2000fffe0ff */
[----:B------:R-:W-:Y:S01]  /*5a80*/  ISETP.NE.AND P0, PT, R30, 0x2, PT ;  /* 0x000000021e00780c */ /* 0x000fe20003f05270 */
[----:B------:R-:W-:Y:S01]  /*5a90*/  @!UP1 UIADD3 UR18, UPT, UPT, UR26, 0x20, URZ ;  /* 0x000000201a129890 */ /* 0x000fe2000fffe0ff */
[----:B------:R-:W-:Y:S01]  /*5aa0*/  LOP3.LUT R31, R31, 0x1, RZ, 0x3c, !PT ;  /* 0x000000011f1f7812 */ /* 0x000fe200078e3cff */
[----:B------:R-:W-:Y:S01]  /*5ab0*/  @!UP1 UIADD3 UR16, UPT, UPT, UR7, 0x1300, URZ ;  /* 0x0000130007109890 */ /* 0x000fe2000fffe0ff */
[----:B------:R-:W-:Y:S01]  /*5ac0*/  @!P4 R2UR UR8, R0 ;  /* 0x000000000008c2ca */ /* 0x000fe200000e0000 */
[----:B------:R-:W-:Y:S01]  /*5ad0*/  UMOV UR15, 0x10000000 ;  /* 0x10000000000f7882 */ /* 0x000fe20000000000 */
[----:B------:R-:W-:Y:S01]  /*5ae0*/  UMOV UR19, UR27 ;  /* 0x0000001b00137c82 */ /* 0x000fe20008000000 */
[----:B------:R-:W-:Y:S01]  /*5af0*/  UMOV UR20, UR36 ;  /* 0x0000002400147c82 */ /* 0x000fe20008000000 */
[----:B------:R-:W-:Y:S01]  /*5b00*/  @!UP1 UIADD3 UR10, UPT, UPT, UR26, 0x60, URZ ;  /* 0x000000601a0a9890 */ /* 0x000fe2000fffe0ff */
[----:B------:R-:W-:Y:S01]  /*5b10*/  SEL R0, RZ, 0x1, P0 ;  /* 0x00000001ff007807 */ /* 0x000fe20000000000 */
[----:B------:R-:W-:Y:S01]  /*5b20*/  IMAD.U32 R10, RZ, RZ, UR9 ;  /* 0x00000009ff0a7e24 */ /* 0x000fe2000f8e00ff */
[----:B------:R-:W-:Y:S01]  /*5b30*/  UMOV UR11, UR27 ;  /* 0x0000001b000b7c82 */ /* 0x000fe20008000000 */
[----:B------:R-:W-:Y:S01]  /*5b40*/  UMOV UR12, UR36 ;  /* 0x00000024000c7c82 */ /* 0x000fe20008000000 */
[----:B------:R-:W-:Y:S01]  /*5b50*/  UMOV UR9, UR17 ;  /* 0x0000001100097c82 */ /* 0x000fe20008000000 */
[----:B------:R-:W-:Y:S01]  /*5b60*/  @P3 R2UR UR36, R28 ;  /* 0x000000001c2432ca */ /* 0x000fe200000e0000 */
[----:B------:R-:W-:Y:S01]  /*5b70*/  IMAD.IADD R20, R8, 0x1, R94 ;  /* 0x0000000108147824 */ /* 0x000fe200078e025e */
[----:B------:R-:W-:Y:S01]  /*5b80*/  @!P4 R2UR UR22, R10 ;  /* 0x000000000a16c2ca */ /* 0x000fe200000e0000 */
[----:B------:R-:W-:Y:S01]  /*5b90*/  IMAD.U32 R11, RZ, RZ, UR8 ;  /* 0x00000008ff0b7e24 */ /* 0x000fe2000f8e00ff */
[----:B------:R-:W-:Y:S01]  /*5ba0*/  @!UP1 UIADD3 UR8, UPT, UPT, UR7, 0x1b00, URZ ;  /* 0x00001b0007089890 */ /* 0x000fe2000fffe0ff */
[----:B------:R-:W-:Y:S01]  /*5bb0*/  LOP3.LUT R29, R29, R0, RZ, 0x3c, !PT ;  /* 0x000000001d1d7212 */ /* 0x000fe200078e3cff */
[----:B------:R-:W-:Y:S01]  /*5bc0*/  VOTEU.ALL UP1, P4 ;  /* 0x0000000000ff7886 */ /* 0x000fe20002020000 */
[----:B------:R-:W-:Y:S01]  /*5bd0*/  IMAD.IADD R21, R13, 0x1, R96 ;  /* 0x000000010d157824 */ /* 0x000fe200078e0260 */
[----:B------:R-:W-:Y:S02]  /*5be0*/  @!P4 R2UR UR23, R11 ;  /* 0x000000000b17c2ca */ /* 0x000fe400000e0000 */
[----:B------:R-:W-:Y:S11]  /*5bf0*/  SEL R30, R30, RZ, P0 ;  /* 0x000000ff1e1e7207 */ /* 0x000ff60000000000 */
[----:B------:R2:W-:Y:S01]  /*5c00*/  @!UP2 UTMALDG.3D [UR16], [UR22], desc[UR14] ;  /* 0x00000e101600a5b4 */ /* 0x0005e20008011000 */
[----:B------:R2:W-:Y:S01]  /*5c10*/  @!UP1 UTMALDG.3D [UR8], [UR22], desc[UR14] ;  /* 0x00000e08160095b4 */ /* 0x0005e20008011000 */
[----:B------:R2:W-:Y:S01]  /*5c20*/  @!P4 SYNCS.ARRIVE.TRANS64.RED.A0TR RZ, [UR7+0x1a8], R23 ;  /* 0x0001a817ffffc9a7 */ /* 0x0005e20008300407 */
[----:B------:R-:W-:Y:S01]  /*5c30*/  UPLOP3.LUT UP1, UPT, UPT, UPT, UPT, 0x80, 0x8 ;  /* 0x000000000008789c */ /* 0x000fe20003f2f070 */
[----:B------:R-:W-:Y:S01]  /*5c40*/  SYNCS.ARRIVE.TRANS64.RED.A1T0 RZ, [UR13], RZ ;  /* 0x000000ffffff79a7 */ /* 0x000fe2000810040d */
[----:B------:R-:W-:Y:S09]  /*5c50*/  @P3 BRA `(.L_x_117) ;  /* 0xfffffff400203947 */ /* 0x000ff2000383ffff */
[----:B------:R-:W-:-:S04]  /*5c60*/  SHF.L.U32 R3, R31, 0x1f, RZ ;  /* 0x0000001f1f037819 */ /* 0x000fc800000006ff */
[----:B------:R-:W1:Y:S02]  /*5c70*/  SYNCS.PHASECHK.TRANS64.TRYWAIT P0, [UR7+0x1b0], R3 ;  /* 0x0001b003ff0075a7 */ /* 0x000e640008001107 */
[----:B-1----:R-:W-:Y:S05]  /*5c80*/  @!P0 BRA `(.L_x_118) ;  /* 0x0000003c00488947 */ /* 0x002fea0003800000 */
.L_x_227:
[----:B-1----:R-:W-:-:S07]  /*5c90*/  MOV R0, UR7 ;  /* 0x0000000700007c02 */ /* 0x002fce0008000f00 */
.L_x_119:
[----:B-1----:R-:W-:-:S04]  /*5ca0*/  SHF.L.U32 R3, R31, 0x1f, RZ ;  /* 0x0000001f1f037819 */ /* 0x002fc800000006ff */
[----:B------:R1:W4:Y:S03]  /*5cb0*/  SYNCS.PHASECHK.TRANS64.TRYWAIT P0, [R0+URZ+0x1b8], R3 ;  /* 0x0001b803000075a7 */ /* 0x00032600080011ff */
[----:B----4-:R-:W-:Y:S05]  /*5cc0*/  @!P0 NANOSLEEP.SYNCS 0x989680 ;  /* 0x009896800000895d */ /* 0x010fea0003900000 */
[----:B------:R-:W4:Y:S02]  /*5cd0*/  @!P0 SYNCS.PHASECHK.TRANS64 P0, [R0+URZ+0x1b8], R3 ;  /* 0x0001b803000085a7 */ /* 0x000f2400080010ff */
[----:B--2-4-:R-:W-:Y:S05]  /*5ce0*/  @P0 EXIT ;  /* 0x000000000000094d */ /* 0x014fea0003800000 */
[----:B------:R-:W-:Y:S05]  /*5cf0*/  BRA `(.L_x_119) ;  /* 0xfffffffc00e87947 */ /* 0x000fea000383ffff */
.L_x_108:
[----:B------:R-:W-:-:S06]  /*5d00*/  UISETP.GE.AND UP1, UPT, UR10, 0x4, UPT ;  /* 0x000000040a00788c */ /* 0x000fcc000bf26270 */
[----:B------:R-:W-:-:S13]  /*5d10*/  PLOP3.LUT P0, PT, PT, PT, UP1, 0x80, 0x8 ;  /* 0x000000000008781c */ /* 0x000fda0003f0f018 */
[----:B------:R-:W-:Y:S05]  /*5d20*/  @!P0 EXIT ;  /* 0x000000000000894d */ /* 0x000fea0003800000 */
[----:B------:R-:W-:Y:S01]  /*5d30*/  BAR.SYNC.DEFER_BLOCKING 0x6, 0xa0 ;  /* 0x0182800000007b1d */ /* 0x000fe20000010000 */
[C---:B------:R-:W-:Y:S01]  /*5d40*/  IMAD.SHL.U32 R101, R109.reuse, 0x20, RZ ;  /* 0x000000206d657824 */ /* 0x040fe200078e00ff */
[----:B------:R-:W-:Y:S01]  /*5d50*/  CS2R R106, SRZ ;  /* 0x00000000006a7805 */ /* 0x000fe2000001ff00 */
[C---:B------:R-:W-:Y:S01]  /*5d60*/  IMAD.SHL.U32 R3, R109.reuse, 0x4, RZ ;  /* 0x000000046d037824 */ /* 0x040fe200078e00ff */
[----:B------:R-:W-:Y:S01]  /*5d70*/  CS2R R104, SRZ ;  /* 0x0000000000687805 */ /* 0x000fe2000001ff00 */
[----:B------:R-:W-:Y:S01]  /*5d80*/  IMAD.U32 R47, R109, 0x10000, RZ ;  /* 0x000100006d2f7824 */ /* 0x000fe200078e00ff */
[----:B------:R-:W-:Y:S02]  /*5d90*/  UMOV UR49, 0x400 ;  /* 0x0000040000317882 */ /* 0x000fe40000000000 */
[----:B------:R-:W1:Y:S01]  /*5da0*/  LDC R99, c[0x0][0x370] ;  /* 0x0000dc00ff637b82 */ /* 0x000e620000000800 */
[----:B------:R-:W-:Y:S01]  /*5db0*/  ULEA UR49, UR37, UR49, 0x18 ;  /* 0x0000003125317291 */ /* 0x000fe2000f8ec0ff */
[C---:B------:R-:W-:Y:S01]  /*5dc0*/  LOP3.LUT R2, R101.reuse, 0x80, RZ, 0xc0, !PT ;  /* 0x0000008065027812 */ /* 0x040fe200078ec0ff */
[----:B------:R-:W-:Y:S01]  /*5dd0*/  IMAD.SHL.U32 R5, R102, 0x400, RZ ;  /* 0x0000040066057824 */ /* 0x000fe200078e00ff */
[C---:B------:R-:W-:Y:S01]  /*5de0*/  LOP3.LUT R100, R101.reuse, 0xb60, RZ, 0xc0, !PT ;  /* 0x00000b6065647812 */ /* 0x040fe200078ec0ff */
[----:B------:R-:W-:Y:S01]  /*5df0*/  UIADD3 UR4, UPT, UPT, UR49, 0x2300, URZ ;  /* 0x0000230031047890 */ /* 0x000fe2000fffe0ff */
[----:B------:R-:W-:Y:S01]  /*5e00*/  LOP3.LUT R3, R2, 0x10, R3, 0xf8, !PT ;  /* 0x0000001002037812 */ /* 0x000fe200078ef803 */
[----:B------:R-:W-:Y:S01]  /*5e10*/  IMAD.SHL.U32 R2, R102, 0x200000, RZ ;  /* 0x0020000066027824 */ /* 0x000fe200078e00ff */
[----:B------:R-:W2:Y:S01]  /*5e20*/  LDC R42, c[0x0][0xb0c] ;  /* 0x0002c300ff2a7b82 */ /* 0x000ea20000000800 */
[----:B------:R-:W-:Y:S01]  /*5e30*/  LOP3.LUT R100, R100, 0x400, R5, 0xf8, !PT ;  /* 0x0000040064647812 */ /* 0x000fe200078ef805 */
[----:B------:R-:W-:Y:S01]  /*5e40*/  IMAD.MOV.U32 R44, RZ, RZ, RZ ;  /* 0x000000ffff2c7224 */ /* 0x000fe200078e00ff */
[----:B------:R-:W-:Y:S01]  /*5e50*/  LOP3.LUT P0, RZ, R101, 0x80, RZ, 0xc0, !PT ;  /* 0x0000008065ff7812 */ /* 0x000fe2000780c0ff */
[----:B------:R-:W-:Y:S01]  /*5e60*/  IMAD.MOV.U32 R112, RZ, RZ, RZ ;  /* 0x000000ffff707224 */ /* 0x000fe200078e00ff */
[----:B------:R-:W-:Y:S01]  /*5e70*/  LOP3.LUT R2, R2, 0x200000, RZ, 0xc0, !PT ;  /* 0x0020000002027812 */ /* 0x000fe200078ec0ff */
[----:B------:R-:W-:Y:S01]  /*5e80*/  IMAD.U32 R108, RZ, RZ, UR4 ;  /* 0x00000004ff6c7e24 */ /* 0x000fe2000f8e00ff */
[----:B------:R-:W-:Y:S01]  /*5e90*/  LOP3.LUT R100, R100, R3, RZ, 0xfc, !PT ;  /* 0x0000000364647212 */ /* 0x000fe200078efcff */
[----:B------:R-:W3:Y:S01]  /*5ea0*/  LDC R97, c[0x0][0xb20] ;  /* 0x0002c800ff617b82 */ /* 0x000ee20000000800 */
[----:B------:R-:W4:Y:S01]  /*5eb0*/  LDS R0, [UR49+0x280] ;  /* 0x00028031ff007984 */ /* 0x000f220008000800 */
[----:B------:R-:W-:Y:S01]  /*5ec0*/  LOP3.LUT R47, R2, 0x400000, R47, 0xf8, !PT ;  /* 0x00400000022f7812 */ /* 0x000fe200078ef82f */
[----:B------:R-:W1:Y:S01]  /*5ed0*/  LDCU.64 UR52, c[0x0][0x348] ;  /* 0x00006900ff3477ac */ /* 0x000e620008000a00 */
[----:B------:R-:W-:-:S02]  /*5ee0*/  P2R R2, PR, RZ, 0x1 ;  /* 0x00000001ff027803 */ /* 0x000fc40000000000 */
[----:B------:R-:W-:Y:S01]  /*5ef0*/  LOP3.LUT R109, R109, 0x60, RZ, 0xc0, !PT ;  /* 0x000000606d6d7812 */ /* 0x000fe200078ec0ff */
[----:B------:R-:W1:Y:S01]  /*5f00*/  LDCU.64 UR38, c[0x0][0x888] ;  /* 0x00011100ff2677ac */ /* 0x000e620008000a00 */
[----:B------:R-:W1:Y:S01]  /*5f10*/  LDC R41, c[0x0][0xb30] ;  /* 0x0002cc00ff297b82 */ /* 0x000e620000000800 */
[----:B------:R-:W1:Y:S01]  /*5f20*/  LDCU.64 UR44, c[0x0][0x890] ;  /* 0x00011200ff2c77ac */ /* 0x000e620008000a00 */
[----:B------:R-:W-:-:S06]  /*5f30*/  UIADD3 UR48, UPT, UPT, UR49, 0x300, URZ ;  /* 0x0000030031307890 */ /* 0x000fcc000fffe0ff */
[----:B------:R-:W1:Y:S08]  /*5f40*/  LDC.64 R92, c[0x0][0xb10] ;  /* 0x0002c400ff5c7b82 */ /* 0x000e700000000a00 */
[----:B------:R-:W1:Y:S08]  /*5f50*/  LDC.64 R38, c[0x0][0xb18] ;  /* 0x0002c600ff267b82 */ /* 0x000e700000000a00 */
[----:B------:R-:W1:Y:S08]  /*5f60*/  LDC.64 R36, c[0x0][0xb28] ;  /* 0x0002ca00ff247b82 */ /* 0x000e700000000a00 */
[----:B------:R-:W1:Y:S01]  /*5f70*/  LDC.64 R90, c[0x0][0x8b0] ;  /* 0x00022c00ff5a7b82 */ /* 0x000e620000000a00 */
[----:B----4-:R-:W-:-:S07]  /*5f80*/  IMAD.IADD R47, R0, 0x1, R47 ;  /* 0x00000001002f7824 */ /* 0x010fce00078e022f */
[----:B------:R-:W4:Y:S08]  /*5f90*/  LDC.64 R88, c[0x0][0x8a8] ;  /* 0x00022a00ff587b82 */ /* 0x000f300000000a00 */
[----:B--23--:R-:W1:Y:S02]  /*5fa0*/  LDC R98, c[0x0][0x374] ;  /* 0x0000dd00ff627b82 */ /* 0x00ce640000000800 */
.L_x_145:
[----:B------:R-:W-:Y:S02]  /*5fb0*/  LEA R0, R112, UR49, 0x3 ;  /* 0x0000003170007c11 */ /* 0x000fe4000f8e18ff */
[----:B------:R-:W-:Y:S02]  /*5fc0*/  SHF.L.U32 R3, R106, 0x1f, RZ ;  /* 0x0000001f6a037819 */ /* 0x000fe400000006ff */
[----:B------:R-:W-:Y:S02]  /*5fd0*/  LEA R16, R112, UR49, 0x4 ;  /* 0x0000003170107c11 */ /* 0x000fe4000f8e20ff */
[----:B------:R-:W2:Y:S02]  /*5fe0*/  SYNCS.PHASECHK.TRANS64.TRYWAIT P0, [R0+URZ+0x1d0], R3 ;  /* 0x0001d003000075a7 */ /* 0x000ea400080011ff */
[----:B-12---:R-:W-:Y:S05]  /*5ff0*/  @!P0 BRA `(.L_x_120) ;  /* 0x0000003800848947 */ /* 0x006fea0003800000 */
.L_x_228:
[----:B------:R-:W3:Y:S01]  /*6000*/  LDC.64 R12, c[0x0][0xb10] ;  /* 0x0002c400ff0c7b82 */ /* 0x000ee20000000a00 */
[----:B------:R-:W4:Y:S01]  /*6010*/  LDS.128 R16, [R16+0x260] ;  /* 0x0002600010107984 */ /* 0x000f220000000c00 */
[----:B-1----:R-:W-:Y:S01]  /*6020*/  ISETP.NE.AND P1, PT, R41, 0x1, PT ;  /* 0x000000012900780c */ /* 0x002fe20003f25270 */
[----:B--2---:R-:W-:Y:S01]  /*6030*/  VIADD R0, R0, 0x1e0 ;  /* 0x000001e000007836 */ /* 0x004fe20000000000 */
[----:B------:R-:W-:Y:S04]  /*6040*/  ISETP.GE.AND P0, PT, R40, 0x1, PT ;  /* 0x000000012800780c */ /* 0x000fe80003f06270 */
[----:B------:R-:W1:Y:S01]  /*6050*/  LDC.64 R10, c[0x0][0xb18] ;  /* 0x0002c600ff0a7b82 */ /* 0x000e620000000a00 */
[----:B------:R-:W-:Y:S01]  /*6060*/  PRMT R0, RZ, 0x654, R0 ;  /* 0x00000654ff007816 */ /* 0x000fe20000000000 */
[----:B------:R-:W-:Y:S01]  /*6070*/  @!PT LDS RZ, [RZ] ;  /* 0x00000000fffff984 */ /* 0x000fe20000000800 */
[----:B------:R-:W-:Y:S01]  /*6080*/  @!PT LDS RZ, [RZ] ;  /* 0x00000000fffff984 */ /* 0x000fe20000000800 */
[----:B------:R-:W-:Y:S01]  /*6090*/  @!PT LDS RZ, [RZ] ;  /* 0x00000000fffff984 */ /* 0x000fe20000000800 */
[----:B------:R-:W-:Y:S01]  /*60a0*/  @!PT LDS RZ, [RZ] ;  /* 0x00000000fffff984 */ /* 0x000fe20000000800 */
[----:B------:R2:W-:Y:S06]  /*60b0*/  MEMBAR.ALL.CTA ;  /* 0x0000000000007992 */ /* 0x0005ec0000008000 */
[----:B--2---:R-:W2:Y:S01]  /*60c0*/  FENCE.VIEW.ASYNC.S ;  /* 0x00000000000073c6 */ /* 0x004ea20000000000 */
[----:B------:R-:W1:Y:S08]  /*60d0*/  @!P1 LDC R14, c[0x0][0xb20] ;  /* 0x0002c800ff0e9b82 */ /* 0x000e700000000800 */
[----:B------:R-:W1:Y:S01]  /*60e0*/  @!P1 LDC R9, c[0x0][0xb0c] ;  /* 0x0002c300ff099b82 */ /* 0x000e620000000800 */
[----:B--2---:R2:W-:Y:S01]  /*60f0*/  SYNCS.ARRIVE.TRANS64.RED.A1T0 RZ, [R0+URZ], RZ ;  /* 0x000000ff00ff79a7 */ /* 0x0045e200081004ff */
[----:B----4-:R-:W-:Y:S04]  /*6100*/  LOP3.LUT P4, RZ, R18, 0x1, RZ, 0xc0, !PT ;  /* 0x0000000112ff7812 */ /* 0x010fe8000788c0ff */
[----:B------:R-:W-:Y:S09]  /*6110*/  P2R R110, PR, RZ, 0x10 ;  /* 0x00000010ff6e7803 */ /* 0x000ff20000000000 */
[----:B------:R-:W-:Y:S02]  /*6120*/  @P4 MOV R45, R16 ;  /* 0x00000010002d4202 */ /* 0x000fe40000000f00 */
[----:B------:R-:W-:Y:S01]  /*6130*/  @P4 LOP3.LUT R43, R17, 0xffff, RZ, 0xc0, !PT ;  /* 0x0000ffff112b4812 */ /* 0x000fe200078ec0ff */
[----:B--23--:R-:W-:Y:S06]  /*6140*/  @!P0 BRA `(.L_x_121) ;  /* 0x0000000000a48947 */ /* 0x00cfec0003800000 */
[----:B------:R-:W-:Y:S01]  /*6150*/  IMAD.HI.U32 R24, R98, R39, RZ ;  /* 0x0000002762187227 */ /* 0x000fe200078e00ff */
[----:B------:R-:W-:Y:S02]  /*6160*/  ISETP.NE.AND P0, PT, R38, 0x1, PT ;  /* 0x000000012600780c */ /* 0x000fe40003f05270 */
[----:B------:R-:W-:Y:S01]  /*6170*/  ISETP.NE.AND P2, PT, R40, 0x1, PT ;  /* 0x000000012800780c */ /* 0x000fe20003f45270 */
[-C--:B------:R-:W-:Y:S01]  /*6180*/  IMAD.HI.U32 R22, R99, R92.reuse, RZ ;  /* 0x0000005c63167227 */ /* 0x080fe200078e00ff */
[----:B------:R-:W-:Y:S02]  /*6190*/  SHF.R.U32.HI R23, RZ, R97, R24 ;  /* 0x00000061ff177219 */ /* 0x000fe40000011618 */
[----:B------:R-:W-:Y:S01]  /*61a0*/  ISETP.NE.AND P3, PT, R42, 0x1, PT ;  /* 0x000000012a00780c */ /* 0x000fe20003f65270 */
[----:B------:R-:W-:Y:S01]  /*61b0*/  IMAD.HI.U32 R28, R43, R39, RZ ;  /* 0x000000272b1c7227 */ /* 0x000fe200078e00ff */
[----:B------:R-:W-:Y:S02]  /*61c0*/  SHF.R.U32.HI R22, RZ, R93, R22 ;  /* 0x0000005dff167219 */ /* 0x000fe40000011616 */
[----:B------:R-:W-:Y:S01]  /*61d0*/  SEL R3, R98, R23, !P0 ;  /* 0x0000001762037207 */ /* 0x000fe20004000000 */
[----:B------:R-:W-:Y:S01]  /*61e0*/  IMAD.HI.U32 R26, R45, R92, RZ ;  /* 0x0000005c2d1a7227 */ /* 0x000fe200078e00ff */
[----:B------:R-:W-:Y:S03]  /*61f0*/  SEL R7, R99, R22, !P3 ;  /* 0x0000001663077207 */ /* 0x000fe60005800000 */
[-C--:B------:R-:W-:Y:S01]  /*6200*/  IMAD.HI.U32 R22, R3, R36.reuse, RZ ;  /* 0x0000002403167227 */ /* 0x080fe200078e00ff */
[----:B------:R-:W-:Y:S03]  /*6210*/  SHF.R.U32.HI R26, RZ, R93, R26 ;  /* 0x0000005dff1a7219 */ /* 0x000fe6000001161a */
[----:B------:R-:W-:Y:S01]  /*6220*/  IMAD.HI.U32 R24, R7, R36, RZ ;  /* 0x0000002407187227 */ /* 0x000fe200078e00ff */
[----:B------:R-:W-:Y:S02]  /*6230*/  @P2 SHF.R.U32.HI R3, RZ, R37, R22 ;  /* 0x00000025ff032219 */ /* 0x000fe40000011616 */
[----:B------:R-:W-:Y:S02]  /*6240*/  SHF.R.U32.HI R22, RZ, R97, R28 ;  /* 0x00000061ff167219 */ /* 0x000fe4000001161c */
[----:B------:R-:W-:Y:S01]  /*6250*/  @P2 SHF.R.U32.HI R7, RZ, R37, R24 ;  /* 0x00000025ff072219 */ /* 0x000fe20000011618 */
[C---:B------:R-:W-:Y:S01]  /*6260*/  IMAD R2, R40.reuse, R3, RZ ;  /* 0x0000000328027224 */ /* 0x040fe200078e02ff */
[----:B------:R-:W-:Y:S02]  /*6270*/  SEL R5, R43, R22, !P0 ;  /* 0x000000162b057207 */ /* 0x000fe40004000000 */
[----:B------:R-:W-:Y:S01]  /*6280*/  SEL R3, R45, R26, !P3 ;  /* 0x0000001a2d037207 */ /* 0x000fe20005800000 */
[----:B------:R-:W-:Y:S01]  /*6290*/  IMAD R4, R40, R7, RZ ;  /* 0x0000000728047224 */ /* 0x000fe200078e02ff */
[C---:B------:R-:W-:Y:S01]  /*62a0*/  ISETP.GE.AND P0, PT, R5.reuse, R2, PT ;  /* 0x000000020500720c */ /* 0x040fe20003f06270 */
[----:B------:R-:W-:Y:S03]  /*62b0*/  IMAD.HI.U32 R6, R5, R36, RZ ;  /* 0x0000002405067227 */ /* 0x000fe600078e00ff */
[----:B------:R-:W-:Y:S01]  /*62c0*/  ISETP.GE.OR P0, PT, R3, R4, P0 ;  /* 0x000000040300720c */ /* 0x000fe20000706670 */
[----:B------:R-:W-:Y:S01]  /*62d0*/  IMAD.MOV R4, RZ, RZ, -R3 ;  /* 0x000000ffff047224 */ /* 0x000fe200078e0a03 */
[-C--:B------:R-:W-:Y:S03]  /*62e0*/  SHF.R.U32.HI R6, RZ, R37.reuse, R6 ;  /* 0x00000025ff067219 */ /* 0x080fe60000011606 */
[----:B------:R-:W-:Y:S01]  /*62f0*/  IMAD R45, R42, R4, R45 ;  /* 0x000000042a2d7224 */ /* 0x000fe200078e022d */
[----:B------:R-:W-:Y:S05]  /*6300*/  SEL R15, R5, R6, !P2 ;  /* 0x00000006050f7207 */ /* 0x000fea0005000000 */
[----:B------:R-:W-:Y:S02]  /*6310*/  IMAD.MOV R6, RZ, RZ, -R15 ;  /* 0x000000ffff067224 */ /* 0x000fe400078e0a0f */
[C---:B------:R-:W-:Y:S04]  /*6320*/  @!P0 IMAD.HI.U32 R2, R3.reuse, R36, RZ ;  /* 0x0000002403028227 */ /* 0x040fe800078e00ff */
[----:B------:R-:W-:Y:S01]  /*6330*/  IMAD R6, R40, R6, R5 ;  /* 0x0000000628067224 */ /* 0x000fe200078e0205 */
[----:B------:R-:W-:Y:S04]  /*6340*/  @!P0 SHF.R.U32.HI R2, RZ, R37, R2 ;  /* 0x00000025ff028219 */ /* 0x000fe80000011602 */
[----:B------:R-:W-:Y:S02]  /*6350*/  @!P0 SEL R0, R3, R2, !P2 ;  /* 0x0000000203008207 */ /* 0x000fe40005000000 */
[----:B------:R-:W-:Y:S02]  /*6360*/  IADD3 R2, PT, PT, -R5, RZ, RZ ;  /* 0x000000ff05027210 */ /* 0x000fe40007ffe1ff */
[----:B------:R-:W-:Y:S01]  /*6370*/  @!P0 IADD3 R8, PT, PT, R15, -R0, RZ ;  /* 0x800000000f088210 */ /* 0x000fe20007ffe0ff */
[----:B------:R-:W-:Y:S02]  /*6380*/  @!P0 IMAD R0, R7, R6, R0 ;  /* 0x0000000607008224 */ /* 0x000fe400078e0200 */
[----:B------:R-:W-:Y:S02]  /*6390*/  IMAD R43, R38, R2, R43 ;  /* 0x00000002262b7224 */ /* 0x000fe400078e022b */
[----:B------:R-:W-:Y:S02]  /*63a0*/  @!P0 IMAD R5, R8, R40, R3 ;  /* 0x0000002808058224 */ /* 0x000fe400078e0203 */
[----:B------:R-:W-:Y:S04]  /*63b0*/  @!P0 IMAD.MOV.U32 R3, RZ, RZ, R0 ;  /* 0x000000ffff038224 */ /* 0x000fe800078e0000 */
[----:B------:R-:W-:Y:S02]  /*63c0*/  IMAD R45, R3, R42, R45 ;  /* 0x0000002a032d7224 */ /* 0x000fe400078e022d */
[----:B------:R-:W-:Y:S07]  /*63d0*/  IMAD R43, R5, R38, R43 ;  /* 0x00000026052b7224 */ /* 0x000fee00078e022b */
.L_x_121:
[----:B-1----:R-:W-:Y:S01]  /*63e0*/  @!P1 ISETP.NE.AND P0, PT, R10, 0x1, PT ;  /* 0x000000010a00980c */ /* 0x002fe20003f05270 */
[----:B------:R-:W-:Y:S01]  /*63f0*/  @!P1 IMAD.HI.U32 R0, R45, R12, RZ ;  /* 0x0000000c2d009227 */ /* 0x000fe200078e00ff */
[----:B------:R-:W-:Y:S01]  /*6400*/  @!P1 ISETP.NE.AND P2, PT, R9, 0x1, PT ;  /* 0x000000010900980c */ /* 0x000fe20003f45270 */
[----:B------:R-:W-:Y:S01]  /*6410*/  ULOP3.LUT UP0, URZ, UR48, 0x90, URZ, 0xc0, !UPT ;  /* 0x0000009030ff7892 */ /* 0x000fe2000f80c0ff */
[----:B------:R-:W-:Y:S01]  /*6420*/  R2UR UR42, R21 ;  /* 0x00000000152a72ca */ /* 0x000fe200000e0000 */
[----:B------:R-:W-:Y:S01]  /*6430*/  @!P1 IMAD.HI.U32 R3, R43, R11, RZ ;  /* 0x0000000b2b039227 */ /* 0x000fe200078e00ff */
[----:B------:R-:W-:Y:S02]  /*6440*/  @!P1 SHF.R.U32.HI R0, RZ, R13, R0 ;  /* 0x0000000dff009219 */ /* 0x000fe40000011600 */
[----:B------:R-:W-:Y:S01]  /*6450*/  R2UR UR41, R20 ;  /* 0x00000000142972ca */ /* 0x000fe200000e0000 */
[----:B------:R-:W-:Y:S01]  /*6460*/  VIADD R112, R112, 0x1 ;  /* 0x0000000170707836 */ /* 0x000fe20000000000 */
[----:B------:R-:W-:Y:S02]  /*6470*/  @!P1 SHF.R.U32.HI R2, RZ, R14, R3 ;  /* 0x0000000eff029219 */ /* 0x000fe40000011603 */
[----:B------:R-:W-:Y:S02]  /*6480*/  @!P1 SEL R3, R45, R0, !P2 ;  /* 0x000000002d039207 */ /* 0x000fe40005000000 */
[----:B------:R-:W-:Y:S02]  /*6490*/  @!P1 SEL R2, R43, R2, !P0 ;  /* 0x000000022b029207 */ /* 0x000fe40004000000 */
[----:B------:R-:W-:Y:S01]  /*64a0*/  @P4 SHF.R.U32.HI R103, RZ, 0x10, R17 ;  /* 0x00000010ff674819 */ /* 0x000fe20000011611 */
[----:B------:R-:W-:Y:S02]  /*64b0*/  USHF.L.U32 UR42, UR42, 0x6, URZ ;  /* 0x000000062a2a7899 */ /* 0x000fe400080006ff */
[----:B------:R-:W-:Y:S02]  /*64c0*/  @!P1 IMAD.IADD R0, R2, 0x1, -R3 ;  /* 0x0000000102009824 */ /* 0x000fe400078e0a03 */
[----:B------:R-:W-:Y:S01]  /*64d0*/  @!P1 IMAD.IADD R2, R3, 0x1, -R2 ;  /* 0x0000000103029824 */ /* 0x000fe200078e0a02 */
[----:B------:R-:W-:Y:S01]  /*64e0*/  USHF.L.U32 UR41, UR41, 0x7, URZ ;  /* 0x0000000729297899 */ /* 0x000fe200080006ff */
[----:B------:R-:W-:Y:S02]  /*64f0*/  @!P1 IMAD R45, R0, R9, R45 ;  /* 0x00000009002d9224 */ /* 0x000fe400078e022d */
[----:B------:R-:W-:Y:S01]  /*6500*/  @!P1 IMAD R43, R2, R10, R43 ;  /* 0x0000000a022b9224 */ /* 0x000fe200078e022b */
[----:B------:R-:W-:Y:S08]  /*6510*/  BRA.U !UP0, `(.L_x_122) ;  /* 0x0000000108407547 */ /* 0x000ff0000b800000 */
[----:B------:R-:W1:Y:S01]  /*6520*/  LDCU.64 UR8, c[0x4][0x80] ;  /* 0x01001000ff0877ac */ /* 0x000e620008000a00 */
[----:B------:R-:W-:Y:S01]  /*6530*/  MOV R3, 0x0 ;  /* 0x0000000000037802 */ /* 0x000fe20000000f00 */
[----:B------:R-:W-:Y:S02]  /*6540*/  HFMA2 R12, -RZ, RZ, 0, 5.9604644775390625e-08 ;  /* 0x00000001ff0c7431 */ /* 0x000fe400000001ff */
[----:B------:R-:W-:Y:S02]  /*6550*/  IMAD.MOV.U32 R8, RZ, RZ, 0x70 ;  /* 0x00000070ff087424 */ /* 0x000fe400078e00ff */
[----:B------:R-:W-:Y:S01]  /*6560*/  IMAD.MOV.U32 R13, RZ, RZ, RZ ;  /* 0x000000ffff0d7224 */ /* 0x000fe200078e00ff */
[----:B------:R-:W2:Y:S01]  /*6570*/  LDCU.64 UR6, c[0x4][0x88] ;  /* 0x01001100ff0677ac */ /* 0x000ea20008000a00 */
[----:B------:R-:W3:Y:S01]  /*6580*/  LDC.64 R2, c[0x4][R3] ;  /* 0x0100000003027b82 */ /* 0x000ee20000000a00 */
[----:B------:R-:W4:Y:S01]  /*6590*/  LDCU.64 UR4, c[0x4][0x8] ;  /* 0x01000100ff0477ac */ /* 0x000f220008000a00 */
[----:B-1----:R-:W-:Y:S01]  /*65a0*/  MOV R5, UR9 ;  /* 0x0000000900057c02 */ /* 0x002fe20008000f00 */
[----:B------:R-:W-:Y:S01]  /*65b0*/  IMAD.U32 R4, RZ, RZ, UR8 ;  /* 0x00000008ff047e24 */ /* 0x000fe2000f8e00ff */
[----:B--2---:R-:W-:Y:S01]  /*65c0*/  MOV R7, UR7 ;  /* 0x0000000700077c02 */ /* 0x004fe20008000f00 */
[----:B------:R-:W-:Y:S01]  /*65d0*/  IMAD.U32 R6, RZ, RZ, UR6 ;  /* 0x00000006ff067e24 */ /* 0x000fe2000f8e00ff */
[----:B----4-:R-:W-:Y:S01]  /*65e0*/  MOV R11, UR5 ;  /* 0x00000005000b7c02 */ /* 0x010fe20008000f00 */
[----:B------:R-:W-:Y:S02]  /*65f0*/  IMAD.U32 R10, RZ, RZ, UR4 ;  /* 0x00000004ff0a7e24 */ /* 0x000fe4000f8e00ff */
[----:B------:R-:W-:Y:S07]  /*6600*/  LEPC R20, `(.L_x_122) ;  /* 0x000000001014794e */ /* 0x000fee0000000000 */
[----:B---3-5:R-:W-:Y:S05]  /*6610*/  CALL.ABS.NOINC R2 ;  /* 0x0000000002007343 */ /* 0x028fea0003c00000 */
.L_x_122:
[----:B------:R-:W-:Y:S01]  /*6620*/  LOP3.LUT P0, RZ, R108, 0x90, RZ, 0xc0, !PT ;  /* 0x000000906cff7812 */ /* 0x000fe2000780c0ff */
[----:B------:R-:W-:Y:S11]  /*6630*/  BSSY.RECONVERGENT B6, `(.L_x_123) ;  /* 0x0000013000067945 */ /* 0x000ff60003800200 */
[----:B------:R-:W-:Y:S01]  /*6640*/  @!UPT UIADD3 URZ, UPT, UPT, URZ, URZ, URZ ;  /* 0x000000fffffff290 */ /* 0x000fe2000fffe0ff */
[----:B------:R-:W-:Y:S05]  /*6650*/  @!P0 BRA `(.L_x_124) ;  /* 0x0000000000408947 */ /* 0x000fea0003800000 */
        /* <DEDUP_REMOVED lines=16> */
.L_x_124:
[----:B------:R-:W-:Y:S05]  /*6760*/  BSYNC.RECONVERGENT B6 ;  /* 0x0000000000067941 */ /* 0x000fea0003800200 */
.L_x_123:
[----:B------:R-:W-:Y:S01]  /*6770*/  ISETP.NE.U32.AND P4, PT, R90, RZ, PT ;  /* 0x000000ff5a00720c */ /* 0x000fe20003f85070 */
[----:B------:R-:W-:Y:S01]  /*6780*/  UISETP.NE.AND UP2, UPT, UR50, URZ, UPT ;  /* 0x000000ff3200728c */ /* 0x000fe2000bf45270 */
[----:B------:R-:W-:Y:S01]  /*6790*/  ISETP.NE.U32.AND P3, PT, RZ, UR38, PT ;  /* 0x00000026ff007c0c */ /* 0x000fe2000bf65070 */
[----:B------:R-:W-:Y:S01]  /*67a0*/  UISETP.NE.U32.AND UP1, UPT, UR44, URZ, UPT ;  /* 0x000000ff2c00728c */ /* 0x000fe2000bf25070 */
[----:B------:R-:W-:Y:S01]  /*67b0*/  ISETP.NE.AND.EX P4, PT, R91, RZ, PT, P4 ;  /* 0x000000ff5b00720c */ /* 0x000fe20003f85340 */
[----:B------:R-:W-:Y:S01]  /*67c0*/  UPLOP3.LUT UP0, UPT, UPT, UPT, UPT, 0x40, 0x4 ;  /* 0x000000000004789c */ /* 0x000fe20003f0e870 */
[----:B------:R-:W-:Y:S01]  /*67d0*/  ISETP.NE.AND.EX P3, PT, RZ, UR39, PT, P3 ;  /* 0x00000027ff007c0c */ /* 0x000fe2000bf65330 */
[----:B------:R-:W-:Y:S01]  /*67e0*/  UISETP.NE.AND.EX UP1, UPT, UR45, URZ, UPT, UP1 ;  /* 0x000000ff2d00728c */ /* 0x000fe2000bf25310 */
[----:B------:R-:W-:Y:S04]  /*67f0*/  PLOP3.LUT P1, PT, PT, PT, UP2, 0x80, 0x8 ;  /* 0x000000000008781c */ /* 0x000fe80003f2f028 */
[----:B------:R-:W-:Y:S06]  /*6800*/  @UP2 UPLOP3.LUT UP0, UPT, UPT, UPT, UP1, 0x80, 0x8 ;  /* 0x000000000008289c */ /* 0x000fec0003f0f010 */
[----:B------:R-:W-:Y:S01]  /*6810*/  PLOP3.LUT P0, PT, PT, PT, UP0, 0x80, 0x8 ;  /* 0x000000000008781c */ /* 0x000fe20003f0f008 */
[----:B------:R-:W-:Y:S01]  /*6820*/  @!UPT UIADD3 URZ, UPT, UPT, URZ, URZ, URZ ;  /* 0x000000fffffff290 */ /* 0x000fe2000fffe0ff */
[----:B------:R-:W-:Y:S11]  /*6830*/  BRA.U !UP1, `(.L_x_125) ;  /* 0x0000000109387547 */ /* 0x000ff6000b800000 */
[----:B------:R-:W-:Y:S01]  /*6840*/  UISETP.NE.U32.AND UP0, UPT, UR38, URZ, UPT ;  /* 0x000000ff2600728c */ /* 0x000fe2000bf05070 */
[----:B------:R-:W-:Y:S02]  /*6850*/  HFMA2 R0, -RZ, RZ, 0, 5.9604644775390625e-08 ;  /* 0x00000001ff007431 */ /* 0x000fe400000001ff */
[----:B------:R-:W-:Y:S01]  /*6860*/  IMAD.MOV.U32 R95, RZ, RZ, 0x1 ;  /* 0x00000001ff5f7424 */ /* 0x000fe200078e00ff */
[----:B------:R-:W-:Y:S06]  /*6870*/  UISETP.NE.AND.EX UP0, UPT, UR39, URZ, UPT, UP0 ;  /* 0x000000ff2700728c */ /* 0x000fec000bf05300 */
[----:B------:R-:W-:Y:S05]  /*6880*/  PLOP3.LUT P2, PT, PT, PT, UP0, 0x80, 0x8 ;  /* 0x000000000008781c */ /* 0x000fea0003f4f008 */
[----:B------:R-:W1:Y:S01]  /*6890*/  @UP0 LDCU.64 UR6, c[0x0][0x888] ;  /* 0x00011100ff0607ac */ /* 0x000e620008000a00 */
[----:B------:R-:W-:Y:S07]  /*68a0*/  @UP0 UIMAD UR4, UR36, UR44, URZ ;  /* 0x0000002c240402a4 */ /* 0x000fee000f8e02ff */
[----:B------:R-:W-:Y:S01]  /*68b0*/  @!P2 PRMT R95, R0, 0x7610, R95 ;  /* 0x00007610005fa816 */ /* 0x000fe2000000005f */
[----:B-1----:R-:W-:Y:S03]  /*68c0*/  @UP0 UIMAD.WIDE UR6, UR4, 0x4, UR6 ;  /* 0x00000004040608a5 */ /* 0x002fe6000f8e0206 */
[----:B------:R-:W1:Y:S03]  /*68d0*/  @!UP0 LDCU UR4, c[0x0][0x880] ;  /* 0x00011000ff0487ac */ /* 0x000e660008000800 */
[----:B------:R-:W-:Y:S01]  /*68e0*/  IMAD.U32 R2, RZ, RZ, UR6 ;  /* 0x00000006ff027e24 */ /* 0x000fe2000f8e00ff */
[----:B------:R-:W-:Y:S05]  /*68f0*/  MOV R3, UR7 ;  /* 0x0000000700037c02 */ /* 0x000fea0008000f00 */
[----:B-----5:R2:W5:Y:S02]  /*6900*/  @P2 LDG.E R49, desc[UR46][R2.64] ;  /* 0x0000002e02312981 */ /* 0x020564000c1e1900 */
[----:B-12---:R-:W-:Y:S02]  /*6910*/  @!P2 IMAD.U32 R49, RZ, RZ, UR4 ;  /* 0x00000004ff31ae24 */ /* 0x006fe4000f8e00ff */
.L_x_125:
[----:B------:R-:W-:Y:S05]  /*6920*/  @!P4 BRA `(.L_x_126) ;  /* 0x000000000020c947 */ /* 0x000fea0003800000 */
[----:B------:R-:W-:Y:S04]  /*6930*/  ISETP.NE.U32.AND P2, PT, R88, RZ, PT ;  /* 0x000000ff5800720c */ /* 0x000fe80003f45070 */
[----:B------:R-:W-:Y:S11]  /*6940*/  ISETP.NE.AND.EX P2, PT, R89, RZ, PT, P2 ;  /* 0x000000ff5900720c */ /* 0x000ff60003f45320 */
[----:B------:R-:W-:Y:S02]  /*6950*/  @!UPT UIADD3 URZ, UPT, UPT, URZ, URZ, URZ ;  /* 0x000000fffffff290 */ /* 0x000fe4000fffe0ff */
[----:B------:R-:W1:Y:S01]  /*6960*/  @P2 LDC.64 R2, c[0x0][0x8a8] ;  /* 0x00022a00ff022b82 */ /* 0x000e620000000a00 */
[----:B------:R-:W-:Y:S04]  /*6970*/  @P2 IMAD R0, R90, UR36, RZ ;  /* 0x000000245a002c24 */ /* 0x000fe8000f8e02ff */
[----:B-1----:R-:W-:Y:S05]  /*6980*/  @P2 IMAD.WIDE R2, R0, 0x4, R2 ;  /* 0x0000000400022825 */ /* 0x002fea00078e0202 */
[----:B-----5:R1:W5:Y:S02]  /*6990*/  @P2 LDG.E R46, desc[UR46][R2.64] ;  /* 0x0000002e022e2981 */ /* 0x020364000c1e1900 */
[----:B-1----:R-:W2:Y:S02]  /*69a0*/  @!P2 LDC R46, c[0x0][0x8a0] ;  /* 0x00022800ff2eab82 */ /* 0x002ea40000000800 */
.L_x_126:
[----:B-----5:R-:W-:Y:S01]  /*69b0*/  FSETP.NEU.AND P2, PT, R49, RZ, PT ;  /* 0x000000ff3100720b */ /* 0x020fe20003f4d000 */
[----:B------:R-:W-:Y:S01]  /*69c0*/  BSSY B1, `(.L_x_127) ;  /* 0x0000041000017945 */ /* 0x000fe20003800000 */
[----:B------:R-:W-:Y:S01]  /*69d0*/  SEL R5, RZ, 0xffffffff, P3 ;  /* 0xffffffffff057807 */ /* 0x000fe20001800000 */
[----:B------:R-:W-:Y:S01]  /*69e0*/  IMAD.MOV.U32 R114, RZ, RZ, 0x1 ;  /* 0x00000001ff727424 */ /* 0x000fe200078e00ff */
[----:B------:R-:W-:Y:S01]  /*69f0*/  LOP3.LUT P3, RZ, R95, 0xff, RZ, 0xc0, !PT ;  /* 0x000000ff5fff7812 */ /* 0x000fe2000786c0ff */
[C---:B------:R-:W-:Y:S01]  /*6a00*/  IMAD R48, R44.reuse, 0x40, R47 ;  /* 0x000000402c307824 */ /* 0x040fe200078e022f */
[----:B------:R-:W-:Y:S02]  /*6a10*/  @P1 SEL R0, RZ, 0xffffffff, P2 ;  /* 0xffffffffff001807 */ /* 0x000fe40001000000 */
[----:B------:R-:W-:Y:S02]  /*6a20*/  CS2R R86, SRZ ;  /* 0x0000000000567805 */ /* 0x000fe4000001ff00 */
[----:B------:R-:W-:Y:S02]  /*6a30*/  LEA R3, R105, UR49, 0x3 ;  /* 0x0000003169037c11 */ /* 0x000fe4000f8e18ff */
[----:B------:R-:W-:Y:S02]  /*6a40*/  CS2R R84, SRZ ;  /* 0x0000000000547805 */ /* 0x000fe4000001ff00 */
[----:B------:R-:W-:Y:S02]  /*6a50*/  @P0 SEL R0, R5, R0, !P3 ;  /* 0x0000000005000207 */ /* 0x000fe40005800000 */
[----:B------:R-:W-:Y:S02]  /*6a60*/  CS2R R82, SRZ ;  /* 0x0000000000527805 */ /* 0x000fe4000001ff00 */
[----:B------:R-:W-:Y:S02]  /*6a70*/  LEA R111, R44, UR49, 0x3 ;  /* 0x000000312c6f7c11 */ /* 0x000fe4000f8e18ff */
[----:B------:R-:W-:Y:S02]  /*6a80*/  CS2R R80, SRZ ;  /* 0x0000000000507805 */ /* 0x000fe4000001ff00 */
[----:B------:R-:W-:Y:S02]  /*6a90*/  @P1 LOP3.LUT R0, R0, 0x1, RZ, 0xc0, !PT ;  /* 0x0000000100001812 */ /* 0x000fe400078ec0ff */
[----:B------:R-:W-:Y:S02]  /*6aa0*/  SHF.L.U32 R4, R107, 0x1f, RZ ;  /* 0x0000001f6b047819 */ /* 0x000fe400000006ff */
[----:B------:R-:W-:Y:S02]  /*6ab0*/  ISETP.NE.U32.OR P5, PT, R0, 0x1, !P1 ;  /* 0x000000010000780c */ /* 0x000fe40004fa5470 */
[----:B------:R-:W-:Y:S02]  /*6ac0*/  SEL R0, RZ, 0xffffffff, P2 ;  /* 0xffffffffff007807 */ /* 0x000fe40001000000 */
[----:B------:R-:W-:Y:S02]  /*6ad0*/  PLOP3.LUT P2, PT, PT, PT, UP1, 0x80, 0x8 ;  /* 0x000000000008781c */ /* 0x000fe40003f4f018 */
[----:B------:R-:W-:Y:S07]  /*6ae0*/  P2R R113, PR, RZ, 0x20 ;  /* 0x00000020ff717803 */ /* 0x000fee0000000000 */
[----:B------:R-:W-:Y:S04]  /*6af0*/  @P5 SHF.L.U32 R2, R104, 0x1f, RZ ;  /* 0x0000001f68025819 */ /* 0x000fe800000006ff */
[----:B------:R-:W1:Y:S01]  /*6b00*/  @P5 SYNCS.PHASECHK.TRANS64.TRYWAIT P1, [R3+URZ+0x1a0], R2 ;  /* 0x0001a002030055a7 */ /* 0x000e6200080211ff */
[----:B------:R-:W-:Y:S04]  /*6b10*/  @P2 SEL R0, R5, R0, !P3 ;  /* 0x0000000005002207 */ /* 0x000fe80005800000 */
[----:B------:R-:W-:Y:S04]  /*6b20*/  LOP3.LUT R0, R0, 0x1, RZ, 0xc0, !PT ;  /* 0x0000000100007812 */ /* 0x000fe800078ec0ff */
[----:B------:R-:W-:Y:S04]  /*6b30*/  ISETP.NE.U32.AND P4, PT, R0, 0x1, PT ;  /* 0x000000010000780c */ /* 0x000fe80003f85070 */
[----:B------:R-:W-:Y:S01]  /*6b40*/  P2R R115, PR, RZ, 0x10 ;  /* 0x00000010ff737803 */ /* 0x000fe20000000000 */
[----:B------:R3:W4:Y:S01]  /*6b50*/  SYNCS.PHASECHK.TRANS64.TRYWAIT P0, [R111+URZ+0x1f0], R4 ;  /* 0x0001f0046f0075a7 */ /* 0x00072200080011ff */
[----:B-1----:R-:W-:Y:S01]  /*6b60*/  @P5 SEL R114, RZ, 0x1, !P1 ;  /* 0x00000001ff725807 */ /* 0x002fe20004800000 */
[----:B---3--:R-:W-:Y:S06]  /*6b70*/  @!P5 BRA `(.L_x_128) ;  /* 0x000000000094d947 */ /* 0x008fec0003800000 */
[----:B------:R-:W-:Y:S01]  /*6b80*/  @P4 IMAD R5, R105, 0x1000, R100 ;  /* 0x0000100069054824 */ /* 0x000fe200078e0264 */
[----:B------:R-:W-:Y:S01]  /*6b90*/  LOP3.LUT P5, RZ, R101, 0x80, RZ, 0xc0, !PT ;  /* 0x0000008065ff7812 */ /* 0x000fe200078ac0ff */
[----:B------:R-:W-:Y:S01]  /*6ba0*/  BSSY B0, `(.L_x_129) ;  /* 0x0000010000007945 */ /* 0x000fe20003800000 */
[----:B------:R-:W-:Y:S01]  /*6bb0*/  ISETP.NE.AND P2, PT, R114, RZ, PT ;  /* 0x000000ff7200720c */ /* 0x000fe20003f45270 */
[----:B------:R-:W-:Y:S01]  /*6bc0*/  @P4 VIADD R2, R5, UR49 ;  /* 0x0000003105024c36 */ /* 0x000fe20008000000 */
[----:B------:R-:W-:Y:S02]  /*6bd0*/  PLOP3.LUT P1, PT, PT, PT, PT, 0x8, 0x80 ;  /* 0x000000000080781c */ /* 0x000fe40003f2e170 */
[----:B------:R-:W-:Y:S02]  /*6be0*/  CS2R R82, SRZ ;  /* 0x0000000000527805 */ /* 0x000fe4000001ff00 */
[----:B------:R-:W-:Y:S01]  /*6bf0*/  @P4 PLOP3.LUT P1, PT, P5, PT, PT, 0x80, 0x8 ;  /* 0x000000000008481c */ /* 0x000fe20002f2f070 */
[C---:B------:R-:W-:Y:S01]  /*6c00*/  @P4 VIADD R0, R2.reuse, 0x300 ;  /* 0x0000030002004836 */ /* 0x040fe20000000000 */
[----:B------:R-:W-:Y:S01]  /*6c10*/  CS2R R80, SRZ ;  /* 0x0000000000507805 */ /* 0x000fe2000001ff00 */
[----:B------:R-:W-:Y:S01]  /*6c20*/  @P4 VIADD R2, R2, 0x310 ;  /* 0x0000031002024836 */ /* 0x000fe20000000000 */
[----:B------:R-:W-:Y:S02]  /*6c30*/  CS2R R86, SRZ ;  /* 0x0000000000567805 */ /* 0x000fe4000001ff00 */
[----:B------:R-:W-:Y:S07]  /*6c40*/  CS2R R84, SRZ ;  /* 0x0000000000547805 */ /* 0x000fee000001ff00 */
[----:B------:R-:W-:Y:S01]  /*6c50*/  @P1 VIADD R2, R0, 0xfffffff0 ;  /* 0xfffffff000021836 */ /* 0x000fe20000000000 */
[----:B------:R-:W-:Y:S06]  /*6c60*/  @P2 BRA `(.L_x_130) ;  /* 0x00000000000c2947 */ /* 0x000fec0003800000 */
[----:B------:R-:W-:Y:S04]  /*6c70*/  SHF.L.U32 R0, R104, 0x1f, RZ ;  /* 0x0000001f68007819 */ /* 0x000fe800000006ff */
[----:B------:R-:W1:Y:S02]  /*6c80*/  SYNCS.PHASECHK.TRANS64.TRYWAIT P1, [R3+URZ+0x1a0], R0 ;  /* 0x0001a000030075a7 */ /* 0x000e6400080211ff */
[----:B-1----:R-:W-:Y:S05]  /*6c90*/  @!P1 BRA `(.L_x_131) ;  /* 0x0000002c00709947 */ /* 0x002fea0003800000 */
.L_x_130:
[----:B------:R-:W-:Y:S05]  /*6ca0*/  BSYNC B0 ;  /* 0x0000000000007941 */ /* 0x000fea0003800000 */
.L_x_129:
[----:B------:R-:W-:Y:S01]  /*6cb0*/  ISETP.NE.AND P1, PT, R115, RZ, PT ;  /* 0x000000ff7300720c */ /* 0x000fe20003f25270 */
[----:B-1----:R-:W-:Y:S02]  /*6cc0*/  VIADD R3, R3, 0x1b0 ;  /* 0x000001b003037836 */ /* 0x002fe40000000000 */
[----:B------:R-:W-:Y:S02]  /*6cd0*/  IMAD.U32 R0, RZ, RZ, UR37 ;  /* 0x00000025ff007e24 */ /* 0x000fe4000f8e00ff */
[----:B------:R-:W-:Y:S03]  /*6ce0*/  VIADD R105, R105, 0x1 ;  /* 0x0000000169697836 */ /* 0x000fe60000000000 */
[----:B------:R-:W-:Y:S05]  /*6cf0*/  PRMT R0, R0, 0x654, R3 ;  /* 0x0000065400007816 */ /* 0x000fea0000000003 */
[----:B------:R1:W3:Y:S04]  /*6d00*/  @P1 LDS.128 R80, [R5+UR49+0x300] ;  /* 0x0003003105501984 */ /* 0x0002e80008000c00 */
[----:B------:R1:W1:Y:S01]  /*6d10*/  @P1 LDS.128 R84, [R2] ;  /* 0x0000000002541984 */ /* 0x0002620000000c00 */
[C---:B------:R-:W-:Y:S01]  /*6d20*/  ISETP.NE.AND P1, PT, R105.reuse, 0x2, PT ;  /* 0x000000026900780c */ /* 0x040fe20003f25270 */
[----:B------:R-:W-:Y:S01]  /*6d30*/  @!PT LDS RZ, [RZ] ;  /* 0x00000000fffff984 */ /* 0x000fe20000000800 */
[----:B------:R-:W-:Y:S01]  /*6d40*/  @!PT LDS RZ, [RZ] ;  /* 0x00000000fffff984 */ /* 0x000fe20000000800 */
[----:B------:R-:W-:Y:S01]  /*6d50*/  @!PT LDS RZ, [RZ] ;  /* 0x00000000fffff984 */ /* 0x000fe20000000800 */
[----:B------:R-:W-:Y:S01]  /*6d60*/  @!PT LDS RZ, [RZ] ;  /* 0x00000000fffff984 */ /* 0x000fe20000000800 */
[----:B------:R5:W-:Y:S06]  /*6d70*/  MEMBAR.ALL.CTA ;  /* 0x0000000000007992 */ /* 0x000bec0000008000 */
[----:B-----5:R-:W5:Y:S01]  /*6d80*/  FENCE.VIEW.ASYNC.S ;  /* 0x00000000000073c6 */ /* 0x020f620000000000 */
[----:B------:R-:W-:Y:S02]  /*6d90*/  SEL R3, RZ, 0x1, P1 ;  /* 0x00000001ff037807 */ /* 0x000fe40000800000 */
[----:B------:R-:W-:Y:S02]  /*6da0*/  SEL R105, R105, RZ, P1 ;  /* 0x000000ff69697207 */ /* 0x000fe40000800000 */
[----:B------:R-:W-:Y:S01]  /*6db0*/  LOP3.LUT R104, R104, R3, RZ, 0x3c, !PT ;  /* 0x0000000368687212 */ /* 0x000fe200078e3cff */
[----:B-----5:R1:W-:Y:S06]  /*6dc0*/  SYNCS.ARRIVE.TRANS64.RED.A1T0 RZ, [R0+URZ], RZ ;  /* 0x000000ff00ff79a7 */ /* 0x0203ec00081004ff */
.L_x_128:
[----:B------:R-:W-:Y:S05]  /*6dd0*/  BSYNC B1 ;  /* 0x0000000000017941 */ /* 0x000fea0003800000 */
.L_x_127:
[----:B------:R-:W-:Y:S04]  /*6de0*/  SHF.R.U32.HI R3, RZ, 0x15, R48 ;  /* 0x00000015ff037819 */ /* 0x000fe80000011630 */
[----:B------:R-:W-:Y:S01]  /*6df0*/  LOP3.LUT P1, RZ, R3, 0x3, R102, 0x48, !PT ;  /* 0x0000000303ff7812 */ /* 0x000fe20007824866 */
[----:B------:R-:W-:Y:S01]  /*6e00*/  @!UPT UIADD3 URZ, UPT, UPT, URZ, URZ, URZ ;  /* 0x000000fffffff290 */ /* 0x000fe2000fffe0ff */
[----:B----4-:R-:W-:Y:S11]  /*6e10*/  @P0 BRA `(.L_x_132) ;  /* 0x0000000000080947 */ /* 0x010ff60003800000 */
[----:B------:R-:W4:Y:S02]  /*6e20*/  SYNCS.PHASECHK.TRANS64.TRYWAIT P0, [R111+URZ+0x1f0], R4 ;  /* 0x0001f0046f0075a7 */ /* 0x000f2400080011ff */
[----:B----4-:R-:W-:Y:S05]  /*6e30*/  @!P0 BRA `(.L_x_133) ;  /* 0x0000002c001c8947 */ /* 0x010fea0003800000 */
.L_x_132:
[----:B------:R-:W-:Y:S05]  /*6e40*/  @!P1 BRA `(.L_x_134) ;  /* 0x0000000000409947 */ /* 0x000fea0003800000 */
[----:B------:R-:W5:Y:S01]  /*6e50*/  LDCU.64 UR8, c[0x4][0x70] ;  /* 0x01000e00ff0877ac */ /* 0x000f620008000a00 */
[----:B------:R-:W-:Y:S01]  /*6e60*/  MOV R3, 0x0 ;  /* 0x0000000000037802 */ /* 0x000fe20000000f00 */
[----:B------:R-:W-:Y:S02]  /*6e70*/  HFMA2 R12, -RZ, RZ, 0, 5.9604644775390625e-08 ;  /* 0x00000001ff0c7431 */ /* 0x000fe400000001ff */
[----:B------:R-:W-:Y:S02]  /*6e80*/  IMAD.MOV.U32 R8, RZ, RZ, 0x192 ;  /* 0x00000192ff087424 */ /* 0x000fe400078e00ff */
[----:B------:R-:W-:Y:S01]  /*6e90*/  IMAD.MOV.U32 R13, RZ, RZ, RZ ;  /* 0x000000ffff0d7224 */ /* 0x000fe200078e00ff */
[----:B------:R-:W2:Y:S01]  /*6ea0*/  LDCU.64 UR6, c[0x4][0x78] ;  /* 0x01000f00ff0677ac */ /* 0x000ea20008000a00 */
[----:B-1----:R-:W1:Y:S01]  /*6eb0*/  LDC.64 R2, c[0x4][R3] ;  /* 0x0100000003027b82 */ /* 0x002e620000000a00 */
[----:B------:R-:W3:Y:S01]  /*6ec0*/  LDCU.64 UR4, c[0x4][0x10] ;  /* 0x01000200ff0477ac */ /* 0x000ee20008000a00 */
[----:B-----5:R-:W-:Y:S01]  /*6ed0*/  MOV R5, UR9 ;  /* 0x0000000900057c02 */ /* 0x020fe20008000f00 */
[----:B----4-:R-:W-:Y:S01]  /*6ee0*/  IMAD.U32 R4, RZ, RZ, UR8 ;  /* 0x00000008ff047e24 */ /* 0x010fe2000f8e00ff */
[----:B--2---:R-:W-:Y:S01]  /*6ef0*/  MOV R7, UR7 ;  /* 0x0000000700077c02 */ /* 0x004fe20008000f00 */
[----:B------:R-:W-:Y:S01]  /*6f00*/  IMAD.U32 R6, RZ, RZ, UR6 ;  /* 0x00000006ff067e24 */ /* 0x000fe2000f8e00ff */
[----:B---3--:R-:W-:Y:S01]  /*6f10*/  MOV R11, UR5 ;  /* 0x00000005000b7c02 */ /* 0x008fe20008000f00 */
[----:B------:R-:W-:Y:S02]  /*6f20*/  IMAD.U32 R10, RZ, RZ, UR4 ;  /* 0x00000004ff0a7e24 */ /* 0x000fe4000f8e00ff */
[----:B------:R-:W-:Y:S07]  /*6f30*/  LEPC R20, `(.L_x_134) ;  /* 0x000000001014794e */ /* 0x000fee0000000000 */
[----:B-1----:R-:W-:Y:S05]  /*6f40*/  CALL.ABS.NOINC R2 ;  /* 0x0000000002007343 */ /* 0x002fea0003c00000 */
.L_x_134:
[-C--:B---3--:R-:W-:Y:S01]  /*6f50*/  F2FP.F16.E5M2.UNPACK_B R51, R80.reuse ;  /* 0x00000050ff33723e */ /* 0x088fe200020004ff */
[----:B------:R-:W-:Y:S05]  /*6f60*/  WARPSYNC.ALL ;  /* 0x0000000000007948 */ /* 0x000fea0003800000 */
[----:B------:R-:W-:Y:S01]  /*6f70*/  R2UR UR4, R48 ;  /* 0x00000000300472ca */ /* 0x000fe200000e0000 */
[--C-:B------:R-:W-:Y:S01]  /*6f80*/  HADD2.F32 R50, -RZ, R51.reuse.H0_H0 ;  /* 0x20000033ff327230 */ /* 0x100fe20000004100 */
[----:B------:R-:W-:Y:S01]  /*6f90*/  F2FP.F16.E5M2.UNPACK_B R53, R80.H1 ;  /* 0x00000050ff35723e */ /* 0x000fe200030004ff */
[----:B------:R-:W-:Y:S01]  /*6fa0*/  HADD2.F32 R51, -RZ, R51.H1_H1 ;  /* 0x30000033ff337230 */ /* 0x000fe20000004100 */
[-C--:B------:R-:W-:Y:S01]  /*6fb0*/  F2FP.F16.E5M2.UNPACK_B R55, R81.reuse ;  /* 0x00000051ff37723e */ /* 0x080fe200020004ff */
[----:B------:R-:W-:Y:S01]  /*6fc0*/  BSSY.RECONVERGENT B0, `(.L_x_135) ;  /* 0x000009e000007945 */ /* 0x000fe20003800200 */
[----:B------:R-:W-:Y:S01]  /*6fd0*/  F2FP.F16.E5M2.UNPACK_B R57, R81.H1 ;  /* 0x00000051ff39723e */ /* 0x000fe200030004ff */
[--C-:B------:R-:W-:Y:S01]  /*6fe0*/  HADD2.F32 R52, -RZ, R53.reuse.H0_H0 ;  /* 0x20000035ff347230 */ /* 0x100fe20000004100 */
[-C--:B------:R-:W-:Y:S01]  /*6ff0*/  F2FP.F16.E5M2.UNPACK_B R59, R82.reuse ;  /* 0x00000052ff3b723e */ /* 0x080fe200020004ff */
[----:B------:R-:W-:Y:S01]  /*7000*/  HADD2.F32 R54, -RZ, R53.H1_H1 ;  /* 0x30000035ff367230 */ /* 0x000fe20000004100 */
[----:B------:R-:W-:Y:S01]  /*7010*/  F2FP.F16.E5M2.UNPACK_B R61, R82.H1 ;  /* 0x00000052ff3d723e */ /* 0x000fe200030004ff */
[--C-:B------:R-:W-:Y:S01]  /*7020*/  HADD2.F32 R53, -RZ, R55.reuse.H0_H0 ;  /* 0x20000037ff357230 */ /* 0x100fe20000004100 */
[-C--:B------:R-:W-:Y:S01]  /*7030*/  F2FP.F16.E5M2.UNPACK_B R63, R83.reuse ;  /* 0x00000053ff3f723e */ /* 0x080fe200020004ff */
[----:B-1--4-:R-:W2:Y:S01]  /*7040*/  LDTM.x32 R4, tmem[UR4] ;  /* 0x00000004000479ee */ /* 0x012ea200082c0000 */
[----:B------:R-:W-:Y:S01]  /*7050*/  F2FP.F16.E5M2.UNPACK_B R65, R83.H1 ;  /* 0x00000053ff41723e */ /* 0x000fe200030004ff */
[----:B------:R-:W-:Y:S01]  /*7060*/  HADD2.F32 R56, -RZ, R55.H1_H1 ;  /* 0x30000037ff387230 */ /* 0x000fe20000004100 */
[-C--:B------:R-:W-:Y:S01]  /*7070*/  F2FP.F16.E5M2.UNPACK_B R67, R84.reuse ;  /* 0x00000054ff43723e */ /* 0x080fe200020004ff */
[----:B------:R-:W-:Y:S01]  /*7080*/  HADD2.F32 R60, -RZ, R59.H1_H1 ;  /* 0x3000003bff3c7230 */ /* 0x000fe20000004100 */
[----:B------:R-:W-:Y:S01]  /*7090*/  IADD3 R125, PT, PT, R100, UR49, RZ ;  /* 0x00000031647d7c10 */ /* 0x000fe2000fffe0ff */
[----:B------:R-:W-:Y:S01]  /*70a0*/  HADD2.F32 R64, -RZ, R63.H1_H1 ;  /* 0x3000003fff407230 */ /* 0x000fe20000004100 */
[----:B------:R-:W-:Y:S01]  /*70b0*/  ISETP.NE.AND P6, PT, R113, RZ, PT ;  /* 0x000000ff7100720c */ /* 0x000fe20003fc5270 */
[----:B------:R-:W-:Y:S01]  /*70c0*/  HADD2.F32 R68, -RZ, R67.H1_H1 ;  /* 0x30000043ff447230 */ /* 0x000fe20000004100 */
[----:B------:R-:W-:Y:S01]  /*70d0*/  LOP3.LUT P5, RZ, R101, 0x80, RZ, 0xc0, !PT ;  /* 0x0000008065ff7812 */ /* 0x000fe200078ac0ff */
[--C-:B------:R-:W-:Y:S01]  /*70e0*/  HADD2.F32 R55, -RZ, R57.reuse.H0_H0 ;  /* 0x20000039ff377230 */ /* 0x100fe20000004100 */
[----:B------:R-:W-:Y:S01]  /*70f0*/  F2FP.F16.E5M2.UNPACK_B R69, R84.H1 ;  /* 0x00000054ff45723e */ /* 0x000fe200030004ff */
[----:B------:R-:W-:Y:S01]  /*7100*/  HADD2.F32 R58, -RZ, R57.H1_H1 ;  /* 0x30000039ff3a7230 */ /* 0x000fe20000004100 */
[-C--:B------:R-:W-:Y:S01]  /*7110*/  F2FP.F16.E5M2.UNPACK_B R71, R85.reuse ;  /* 0x00000055ff47723e */ /* 0x080fe200020004ff */
[----:B------:R-:W-:Y:S01]  /*7120*/  HADD2.F32 R57, -RZ, R59.H0_H0 ;  /* 0x2000003bff397230 */ /* 0x000fe20000004100 */
[----:B------:R-:W-:Y:S01]  /*7130*/  F2FP.F16.E5M2.UNPACK_B R73, R85.H1 ;  /* 0x00000055ff49723e */ /* 0x000fe200030004ff */
[----:B------:R-:W-:Y:S01]  /*7140*/  HADD2.F32 R59, -RZ, R61.H0_H0 ;  /* 0x2000003dff3b7230 */ /* 0x000fe20000004100 */
[-C--:B------:R-:W-:Y:S01]  /*7150*/  F2FP.F16.E5M2.UNPACK_B R75, R86.reuse ;  /* 0x00000056ff4b723e */ /* 0x080fe200020004ff */
[----:B------:R-:W-:Y:S01]  /*7160*/  HADD2.F32 R72, -RZ, R71.H1_H1 ;  /* 0x30000047ff487230 */ /* 0x000fe20000004100 */
[----:B------:R-:W-:Y:S01]  /*7170*/  F2FP.F16.E5M2.UNPACK_B R77, R86.H1 ;  /* 0x00000056ff4d723e */ /* 0x000fe200030004ff */
[----:B------:R-:W-:Y:S01]  /*7180*/  HADD2.F32 R62, -RZ, R61.H1_H1 ;  /* 0x3000003dff3e7230 */ /* 0x000fe20000004100 */
[----:B------:R-:W-:Y:S01]  /*7190*/  F2FP.F16.E5M2.UNPACK_B R79, R87.H1 ;  /* 0x00000057ff4f723e */ /* 0x000fe200030004ff */
[----:B------:R-:W-:Y:S01]  /*71a0*/  HADD2.F32 R61, -RZ, R63.H0_H0 ;  /* 0x2000003fff3d7230 */ /* 0x000fe20000004100 */
[----:B------:R-:W-:Y:S01]  /*71b0*/  ISETP.NE.AND P0, PT, R109, RZ, PT ;  /* 0x000000ff6d00720c */ /* 0x000fe20003f05270 */
[C---:B--2---:R-:W-:Y:S01]  /*71c0*/  FMUL R0, R46.reuse, R4 ;  /* 0x000000042e007220 */ /* 0x044fe20000400000 */
[C---:B------:R-:W-:Y:S01]  /*71d0*/  FMUL R2, R46.reuse, R5 ;  /* 0x000000052e027220 */ /* 0x040fe20000400000 */
[C---:B------:R-:W-:Y:S01]  /*71e0*/  FMUL R4, R46.reuse, R8 ;  /* 0x000000082e047220 */ /* 0x040fe20000400000 */
[C---:B------:R-:W-:Y:S01]  /*71f0*/  FMUL R5, R46.reuse, R9 ;  /* 0x000000092e057220 */ /* 0x040fe20000400000 */
[C---:B------:R-:W-:Y:S01]  /*7200*/  FFMA R0, R49.reuse, R50, R0 ;  /* 0x0000003231007223 */ /* 0x040fe20000000000 */
[C---:B------:R-:W-:Y:S01]  /*7210*/  FFMA R2, R49.reuse, R51, R2 ;  /* 0x0000003331027223 */ /* 0x040fe20000000002 */
[C---:B------:R-:W-:Y:S01]  /*7220*/  FMUL R8, R46.reuse, R12 ;  /* 0x0000000c2e087220 */ /* 0x040fe20000400000 */
[C---:B------:R-:W-:Y:S01]  /*7230*/  FMUL R9, R46.reuse, R13 ;  /* 0x0000000d2e097220 */ /* 0x040fe20000400000 */
[C---:B------:R-:W-:Y:S01]  /*7240*/  FMUL R12, R46.reuse, R16 ;  /* 0x000000102e0c7220 */ /* 0x040fe20000400000 */
[C---:B------:R-:W-:Y:S01]  /*7250*/  FMUL R13, R46.reuse, R17 ;  /* 0x000000112e0d7220 */ /* 0x040fe20000400000 */
[C---:B------:R-:W-:Y:S01]  /*7260*/  FMUL R16, R46.reuse, R20 ;  /* 0x000000142e107220 */ /* 0x040fe20000400000 */
[C---:B------:R-:W-:Y:S01]  /*7270*/  FMUL R17, R46.reuse, R21 ;  /* 0x000000152e117220 */ /* 0x040fe20000400000 */
[C---:B------:R-:W-:Y:S01]  /*7280*/  FMUL R20, R46.reuse, R24 ;  /* 0x000000182e147220 */ /* 0x040fe20000400000 */
[C---:B------:R-:W-:Y:S01]  /*7290*/  FMUL R21, R46.reuse, R25 ;  /* 0x000000192e157220 */ /* 0x040fe20000400000 */
[----:B------:R-:W-:Y:S02]  /*72a0*/  HADD2.F32 R76, -RZ, R75.H1_H1 ;  /* 0x3000004bff4c7230 */ /* 0x000fe40000004100 */
[C---:B------:R-:W-:Y:S01]  /*72b0*/  FMUL R24, R46.reuse, R28 ;  /* 0x0000001c2e187220 */ /* 0x040fe20000400000 */
[C---:B------:R-:W-:Y:S01]  /*72c0*/  FMUL R25, R46.reuse, R29 ;  /* 0x0000001d2e197220 */ /* 0x040fe20000400000 */
[C---:B------:R-:W-:Y:S01]  /*72d0*/  FMUL R28, R46.reuse, R32 ;  /* 0x000000202e1c7220 */ /* 0x040fe20000400000 */
[C---:B------:R-:W-:Y:S01]  /*72e0*/  FMUL R29, R46.reuse, R33 ;  /* 0x000000212e1d7220 */ /* 0x040fe20000400000 */
[C---:B------:R-:W-:Y:S01]  /*72f0*/  FMUL R3, R46.reuse, R6 ;  /* 0x000000062e037220 */ /* 0x040fe20000400000 */
[C---:B------:R-:W-:Y:S01]  /*7300*/  FMUL R7, R46.reuse, R7 ;  /* 0x000000072e077220 */ /* 0x040fe20000400000 */
[----:B------:R-:W-:Y:S01]  /*7310*/  FMUL R6, R46, R10 ;  /* 0x0000000a2e067220 */ /* 0x000fe20000400000 */
[----:B------:R-:W-:Y:S01]  /*7320*/  F2FP.F16.E5M2.UNPACK_B R50, R87 ;  /* 0x00000057ff32723e */ /* 0x000fe200020004ff */
[C---:B------:R-:W-:Y:S01]  /*7330*/  FFMA R3, R49.reuse, R52, R3 ;  /* 0x0000003431037223 */ /* 0x040fe20000000003 */
[C---:B------:R-:W-:Y:S01]  /*7340*/  FFMA R7, R49.reuse, R54, R7 ;  /* 0x0000003631077223 */ /* 0x040fe20000000007 */
[----:B------:R-:W-:Y:S01]  /*7350*/  @P6 SHF.L.U32 R32, R104, 0x1f, RZ ;  /* 0x0000001f68206819 */ /* 0x000fe200000006ff */
[C---:B------:R-:W-:Y:S01]  /*7360*/  FFMA R4, R49.reuse, R53, R4 ;  /* 0x0000003531047223 */ /* 0x040fe20000000004 */
[----:B------:R-:W-:Y:S01]  /*7370*/  FFMA R5, R49, R56, R5 ;  /* 0x0000003831057223 */ /* 0x000fe20000000005 */
[C---:B------:R-:W-:Y:S01]  /*7380*/  FMUL R11, R46.reuse, R11 ;  /* 0x0000000b2e0b7220 */ /* 0x040fe20000400000 */
[----:B------:R-:W-:Y:S01]  /*7390*/  F2FP.SATFINITE.E5M2.F32.PACK_AB_MERGE_C R113, R7, R3, RZ ;  /* 0x000000030771723e */ /* 0x000fe200048060ff */
[C---:B------:R-:W-:Y:S01]  /*73a0*/  FFMA R6, R49.reuse, R55, R6 ;  /* 0x0000003731067223 */ /* 0x040fe20000000006 */
[----:B------:R-:W-:Y:S01]  /*73b0*/  FMUL R10, R46, R14 ;  /* 0x0000000e2e0a7220 */ /* 0x000fe20000400000 */
[C---:B------:R-:W-:Y:S01]  /*73c0*/  FFMA R11, R49.reuse, R58, R11 ;  /* 0x0000003a310b7223 */ /* 0x040fe2000000000b */
[----:B------:R-:W-:Y:S01]  /*73d0*/  F2FP.SATFINITE.E5M2.F32.PACK_AB_MERGE_C R116, R2, R0, R113 ;  /* 0x000000000274723e */ /* 0x000fe20004806071 */
[C---:B------:R-:W-:Y:S01]  /*73e0*/  FMUL R15, R46.reuse, R15 ;  /* 0x0000000f2e0f7220 */ /* 0x040fe20000400000 */
[----:B------:R-:W-:Y:S01]  /*73f0*/  MOV R113, 0x10 ;  /* 0x0000001000717802 */ /* 0x000fe20000000f00 */
[----:B------:R-:W-:Y:S01]  /*7400*/  FFMA R8, R49, R57, R8 ;  /* 0x0000003931087223 */ /* 0x000fe20000000008 */
[----:B------:R-:W-:Y:S01]  /*7410*/  F2FP.SATFINITE.E5M2.F32.PACK_AB_MERGE_C R117, R11, R6, RZ ;  /* 0x000000060b75723e */ /* 0x000fe200048060ff */
[----:B------:R-:W-:Y:S01]  /*7420*/  FFMA R9, R49, R60, R9 ;  /* 0x0000003c31097223 */ /* 0x000fe20000000009 */
[--C-:B------:R-:W-:Y:S01]  /*7430*/  HADD2.F32 R63, -RZ, R65.reuse.H0_H0 ;  /* 0x20000041ff3f7230 */ /* 0x100fe20000004100 */
[----:B------:R-:W-:Y:S01]  /*7440*/  SEL R124, R113, 0xfffffff0, !P5 ;  /* 0xfffffff0717c7807 */ /* 0x000fe20006800000 */
[----:B------:R-:W-:Y:S01]  /*7450*/  FFMA R10, R49, R59, R10 ;  /* 0x0000003b310a7223 */ /* 0x000fe2000000000a */
[----:B------:R-:W-:Y:S01]  /*7460*/  F2FP.SATFINITE.E5M2.F32.PACK_AB_MERGE_C R117, R5, R4, R117 ;  /* 0x000000040575723e */ /* 0x000fe20004806075 */
[----:B------:R-:W-:Y:S01]  /*7470*/  FFMA R15, R49, R62, R15 ;  /* 0x0000003e310f7223 */ /* 0x000fe2000000000f */
[----:B------:R-:W-:Y:S01]  /*7480*/  IADD3 R113, PT, PT, R125, R124, RZ ;  /* 0x0000007c7d717210 */ /* 0x000fe20007ffe0ff */
[C---:B------:R-:W-:Y:S01]  /*7490*/  FFMA R12, R49.reuse, R61, R12 ;  /* 0x0000003d310c7223 */ /* 0x040fe2000000000c */
[----:B------:R-:W-:Y:S01]  /*74a0*/  FFMA R13, R49, R64, R13 ;  /* 0x00000040310d7223 */ /* 0x000fe2000000000d */
[--C-:B------:R-:W-:Y:S01]  /*74b0*/  HADD2.F32 R51, -RZ, R50.reuse.H0_H0 ;  /* 0x20000032ff337230 */ /* 0x100fe20000004100 */
[----:B------:R-:W-:Y:S01]  /*74c0*/  F2FP.SATFINITE.E5M2.F32.PACK_AB_MERGE_C R118, R15, R10, RZ ;  /* 0x0000000a0f76723e */ /* 0x000fe200048060ff */
[----:B------:R-:W-:Y:S02]  /*74d0*/  HADD2.F32 R50, -RZ, R50.H1_H1 ;  /* 0x30000032ff327230 */ /* 0x000fe40000004100 */
[C---:B------:R-:W-:Y:S01]  /*74e0*/  FMUL R14, R46.reuse, R18 ;  /* 0x000000122e0e7220 */ /* 0x040fe20000400000 */
[----:B------:R-:W-:Y:S02]  /*74f0*/  HADD2.F32 R66, -RZ, R65.H1_H1 ;  /* 0x30000041ff427230 */ /* 0x000fe40000004100 */
[C---:B------:R-:W-:Y:S01]  /*7500*/  FMUL R19, R46.reuse, R19 ;  /* 0x000000132e137220 */ /* 0x040fe20000400000 */
[----:B------:R-:W-:Y:S02]  /*7510*/  HADD2.F32 R65, -RZ, R67.H0_H0 ;  /* 0x20000043ff417230 */ /* 0x000fe40000004100 */
[C---:B------:R-:W-:Y:S01]  /*7520*/  FFMA R14, R49.reuse, R63, R14 ;  /* 0x0000003f310e7223 */ /* 0x040fe2000000000e */
[--C-:B------:R-:W-:Y:S02]  /*7530*/  HADD2.F32 R67, -RZ, R69.reuse.H0_H0 ;  /* 0x20000045ff437230 */ /* 0x100fe40000004100 */
[C---:B------:R-:W-:Y:S01]  /*7540*/  FMUL R18, R46.reuse, R22 ;  /* 0x000000162e127220 */ /* 0x040fe20000400000 */
[----:B------:R-:W-:Y:S02]  /*7550*/  HADD2.F32 R70, -RZ, R69.H1_H1 ;  /* 0x30000045ff467230 */ /* 0x000fe40000004100 */
[C---:B------:R-:W-:Y:S01]  /*7560*/  FFMA R19, R49.reuse, R66, R19 ;  /* 0x0000004231137223 */ /* 0x040fe20000000013 */
[----:B------:R-:W-:Y:S02]  /*7570*/  HADD2.F32 R69, -RZ, R71.H0_H0 ;  /* 0x20000047ff457230 */ /* 0x000fe40000004100 */
[C---:B------:R-:W-:Y:S01]  /*7580*/  FMUL R23, R46.reuse, R23 ;  /* 0x000000172e177220 */ /* 0x040fe20000400000 */
[C---:B------:R-:W-:Y:S01]  /*7590*/  FFMA R16, R49.reuse, R65, R16 ;  /* 0x0000004131107223 */ /* 0x040fe20000000010 */
[C---:B------:R-:W-:Y:S01]  /*75a0*/  FFMA R17, R49.reuse, R68, R17 ;  /* 0x0000004431117223 */ /* 0x040fe20000000011 */
[--C-:B------:R-:W-:Y:S02]  /*75b0*/  HADD2.F32 R71, -RZ, R73.reuse.H0_H0 ;  /* 0x20000049ff477230 */ /* 0x100fe40000004100 */
[C---:B------:R-:W-:Y:S01]  /*75c0*/  FFMA R18, R49.reuse, R67, R18 ;  /* 0x0000004331127223 */ /* 0x040fe20000000012 */
[----:B------:R-:W-:Y:S02]  /*75d0*/  HADD2.F32 R74, -RZ, R73.H1_H1 ;  /* 0x30000049ff4a7230 */ /* 0x000fe40000004100 */
[C---:B------:R-:W-:Y:S01]  /*75e0*/  FMUL R22, R46.reuse, R26 ;  /* 0x0000001a2e167220 */ /* 0x040fe20000400000 */
[----:B------:R-:W-:Y:S02]  /*75f0*/  HADD2.F32 R73, -RZ, R75.H0_H0 ;  /* 0x2000004bff497230 */ /* 0x000fe40000004100 */
[C---:B------:R-:W-:Y:S01]  /*7600*/  FFMA R23, R49.reuse, R70, R23 ;  /* 0x0000004631177223 */ /* 0x040fe20000000017 */
[C---:B------:R-:W-:Y:S01]  /*7610*/  FMUL R27, R46.reuse, R27 ;  /* 0x0000001b2e1b7220 */ /* 0x040fe20000400000 */
[C---:B------:R-:W-:Y:S01]  /*7620*/  FFMA R20, R49.reuse, R69, R20 ;  /* 0x0000004531147223 */ /* 0x040fe20000000014 */
[C---:B------:R-:W-:Y:S01]  /*7630*/  FFMA R21, R49.reuse, R72, R21 ;  /* 0x0000004831157223 */ /* 0x040fe20000000015 */
[--C-:B------:R-:W-:Y:S02]  /*7640*/  HADD2.F32 R75, -RZ, R77.reuse.H0_H0 ;  /* 0x2000004dff4b7230 */ /* 0x100fe40000004100 */
[C---:B------:R-:W-:Y:S01]  /*7650*/  FFMA R22, R49.reuse, R71, R22 ;  /* 0x0000004731167223 */ /* 0x040fe20000000016 */
[----:B------:R-:W-:Y:S02]  /*7660*/  HADD2.F32 R78, -RZ, R77.H1_H1 ;  /* 0x3000004dff4e7230 */ /* 0x000fe40000004100 */
[C---:B------:R-:W-:Y:S01]  /*7670*/  FMUL R26, R46.reuse, R30 ;  /* 0x0000001e2e1a7220 */ /* 0x040fe20000400000 */
        /* <DEDUP_REMOVED lines=8> */
[----:B------:R-:W-:Y:S01]  /*7700*/  FFMA R31, R49, R78, R31 ;  /* 0x0000004e311f7223 */ /* 0x000fe2000000001f */
[----:B------:R-:W-:Y:S01]  /*7710*/  FMUL R35, R46, R35 ;  /* 0x000000232e237220 */ /* 0x000fe20000400000 */
[----:B------:R-:W-:Y:S01]  /*7720*/  F2FP.SATFINITE.E5M2.F32.PACK_AB_MERGE_C R119, R19, R14, RZ ;  /* 0x0000000e1377723e */ /* 0x000fe200048060ff */
[C---:B------:R-:W-:Y:S01]  /*7730*/  FFMA R28, R49.reuse, R51, R28 ;  /* 0x00000033311c7223 */ /* 0x040fe2000000001c */
[C---:B------:R-:W-:Y:S01]  /*7740*/  FFMA R29, R49.reuse, R50, R29 ;  /* 0x00000032311d7223 */ /* 0x040fe2000000001d */
[C---:B------:R-:W-:Y:S01]  /*7750*/  FFMA R30, R49.reuse, R77, R30 ;  /* 0x0000004d311e7223 */ /* 0x040fe2000000001e */
[----:B------:R-:W-:Y:S01]  /*7760*/  FFMA R35, R49, R52, R35 ;  /* 0x0000003431237223 */ /* 0x000fe20000000023 */
[----:B------:R-:W-:Y:S02]  /*7770*/  F2FP.SATFINITE.E5M2.F32.PACK_AB_MERGE_C R118, R9, R8, R118 ;  /* 0x000000080976723e */ /* 0x000fe40004806076 */
[----:B------:R-:W-:Y:S02]  /*7780*/  F2FP.SATFINITE.E5M2.F32.PACK_AB_MERGE_C R119, R13, R12, R119 ;  /* 0x0000000c0d77723e */ /* 0x000fe40004806077 */
[----:B------:R-:W-:Y:S02]  /*7790*/  F2FP.SATFINITE.E5M2.F32.PACK_AB_MERGE_C R120, R23, R18, RZ ;  /* 0x000000121778723e */ /* 0x000fe400048060ff */
[----:B------:R-:W-:Y:S01]  /*77a0*/  F2FP.SATFINITE.E5M2.F32.PACK_AB_MERGE_C R121, R27, R22, RZ ;  /* 0x000000161b79723e */ /* 0x000fe200048060ff */
[----:B------:R1:W-:Y:S01]  /*77b0*/  STS.128 [R100+UR49+0x2300], R116 ;  /* 0x0023007464007988 */ /* 0x0003e20008000c31 */
[----:B------:R-:W-:Y:S02]  /*77c0*/  F2FP.SATFINITE.E5M2.F32.PACK_AB_MERGE_C R122, R31, R26, RZ ;  /* 0x0000001a1f7a723e */ /* 0x000fe400048060ff */
[----:B------:R-:W-:Y:S02]  /*77d0*/  F2FP.SATFINITE.E5M2.F32.PACK_AB_MERGE_C R123, R35, R30, RZ ;  /* 0x0000001e237b723e */ /* 0x000fe400048060ff */
[----:B------:R-:W-:Y:S02]  /*77e0*/  F2FP.SATFINITE.E5M2.F32.PACK_AB_MERGE_C R120, R17, R16, R120 ;  /* 0x000000101178723e */ /* 0x000fe40004806078 */
[----:B------:R-:W-:Y:S02]  /*77f0*/  F2FP.SATFINITE.E5M2.F32.PACK_AB_MERGE_C R121, R21, R20, R121 ;  /* 0x000000141579723e */ /* 0x000fe40004806079 */
[----:B------:R-:W-:Y:S02]  /*7800*/  F2FP.SATFINITE.E5M2.F32.PACK_AB_MERGE_C R122, R25, R24, R122 ;  /* 0x00000018197a723e */ /* 0x000fe4000480607a */
[----:B------:R-:W-:Y:S02]  /*7810*/  F2FP.SATFINITE.E5M2.F32.PACK_AB_MERGE_C R123, R29, R28, R123 ;  /* 0x0000001c1d7b723e */ /* 0x000fe4000480607b */
[----:B------:R-:W-:Y:S03]  /*7820*/  LEA R125, R105, UR49, 0x3 ;  /* 0x00000031697d7c11 */ /* 0x000fe6000f8e18ff */
[----:B------:R1:W-:Y:S01]  /*7830*/  STS.128 [R113+0x2300], R120 ;  /* 0x0023007871007388 */ /* 0x0003e20000000c00 */
[----:B------:R-:W-:Y:S01]  /*7840*/  @!PT LDS RZ, [RZ] ;  /* 0x00000000fffff984 */ /* 0x000fe20000000800 */
[----:B------:R-:W-:Y:S01]  /*7850*/  @!PT LDS RZ, [RZ] ;  /* 0x00000000fffff984 */ /* 0x000fe20000000800 */
[----:B------:R-:W-:Y:S01]  /*7860*/  @!PT LDS RZ, [RZ] ;  /* 0x00000000fffff984 */ /* 0x000fe20000000800 */
[----:B------:R-:W-:Y:S01]  /*7870*/  @!PT LDS RZ, [RZ] ;  /* 0x00000000fffff984 */ /* 0x000fe20000000800 */
[----:B------:R2:W-:Y:S07]  /*7880*/  MEMBAR.ALL.CTA ;  /* 0x0000000000007992 */ /* 0x0005ee0000008000 */
[----:B--2---:R-:W2:Y:S02]  /*7890*/  FENCE.VIEW.ASYNC.S ;  /* 0x00000000000073c6 */ /* 0x004ea40000000000 */
[----:B--2---:R-:W-:Y:S06]  /*78a0*/  BAR.SYNC.DEFER_BLOCKING 0x1, 0x80 ;  /* 0x0042000000007b1d */ /* 0x004fec0000010000 */
[----:B------:R-:W-:Y:S05]  /*78b0*/  @P0 BRA `(.L_x_136) ;  /* 0x0000000000380947 */ /* 0x000fea0003800000 */
[----:B------:R-:W-:Y:S02]  /*78c0*/  UIADD3 UR4, UPT, UPT, UR49, 0x2300, URZ ;  /* 0x0000230031047890 */ /* 0x000fe4000fffe0ff */
[----:B------:R-:W-:Y:S01]  /*78d0*/  UIADD3 UR8, UP0, UPT, UR52, 0x680, URZ ;  /* 0x0000068034087890 */ /* 0x000fe2000ff1e0ff */
[----:B------:R-:W-:Y:S01]  /*78e0*/  UMOV UR43, UR36 ;  /* 0x00000024002b7c82 */ /* 0x000fe20008000000 */
[----:B------:R-:W-:Y:S02]  /*78f0*/  UIADD3 UR5, UPT, UPT, UR41, 0x40, URZ ;  /* 0x0000004029057890 */ /* 0x000fe4000fffe0ff */
[----:B------:R-:W-:Y:S01]  /*7900*/  MOV R108, UR4 ;  /* 0x00000004006c7c02 */ /* 0x000fe20008000f00 */
[----:B------:R-:W-:Y:S02]  /*7910*/  UIADD3.X UR9, UPT, UPT, URZ, UR53, URZ, UP0, !UPT ;  /* 0x00000035ff097290 */ /* 0x000fe400087fe4ff */
[----:B------:R-:W-:Y:S01]  /*7920*/  UIADD3 UR4, UPT, UPT, UR49, 0x2b00, URZ ;  /* 0x00002b0031047890 */ /* 0x000fe2000fffe0ff */
[----:B------:R-:W-:Y:S01]  /*7930*/  R2UR UR40, R108 ;  /* 0x000000006c2872ca */ /* 0x000fe200000e0000 */
[----:B------:R-:W-:Y:S01]  /*7940*/  UMOV UR6, UR42 ;  /* 0x0000002a00067c82 */ /* 0x000fe20008000000 */
[----:B------:R-:W-:Y:S11]  /*7950*/  UMOV UR7, UR36 ;  /* 0x0000002400077c82 */ /* 0x000ff60008000000 */
[----:B------:R2:W-:Y:S01]  /*7960*/  UTMASTG.3D [UR40], [UR8] ;  /* 0x00000028080073b5 */ /* 0x0005e20008010000 */
[----:B------:R2:W-:Y:S01]  /*7970*/  UTMASTG.3D [UR4], [UR8] ;  /* 0x00000004080073b5 */ /* 0x0005e20008010000 */
[----:B------:R0:W-:Y:S01]  /*7980*/  UTMACMDFLUSH ;  /* 0x00000000000079b7 */ /* 0x0001e20000000000 */
[----:B--2---:R-:W-:Y:S04]  /*7990*/  DEPBAR.LE SB0, 0x1 ;  /* 0x000080400000791a */ /* 0x004fe80000000000 */
.L_x_136:
[----:B------:R-:W-:Y:S05]  /*79a0*/  BSYNC.RECONVERGENT B0 ;  /* 0x0000000000007941 */ /* 0x000fea0003800200 */
.L_x_135:
[----:B------:R-:W-:Y:S06]  /*79b0*/  BAR.SYNC.DEFER_BLOCKING 0x1, 0x80 ;  /* 0x0042000000007b1d */ /* 0x000fec0000010000 */
[----:B------:R-:W2:Y:S01]  /*79c0*/  @P6 SYNCS.PHASECHK.TRANS64.TRYWAIT P0, [R125+URZ+0x1a0], R32 ;  /* 0x0001a0207d0065a7 */ /* 0x000ea200080011ff */
[----:B------:R-:W-:Y:S01]  /*79d0*/  BSSY B1, `(.L_x_137) ;  /* 0x0000020000017945 */ /* 0x000fe20003800000 */
[----:B--2---:R-:W-:Y:S03]  /*79e0*/  @P6 SEL R114, RZ, 0x1, !P0 ;  /* 0x00000001ff726807 */ /* 0x004fe60004000000 */
[----:B------:R-:W-:Y:S05]  /*79f0*/  @!P6 BRA `(.L_x_138) ;  /* 0x000000000074e947 */ /* 0x000fea0003800000 */
[----:B------:R-:W-:Y:S01]  /*7a00*/  ISETP.NE.AND P1, PT, R115, RZ, PT ;  /* 0x000000ff7300720c */ /* 0x000fe20003f25270 */
[----:B------:R-:W-:Y:S01]  /*7a10*/  BSSY B0, `(.L_x_139) ;  /* 0x0000009000007945 */ /* 0x000fe20003800000 */
[----:B------:R-:W-:Y:S11]  /*7a20*/  ISETP.NE.AND P0, PT, R114, RZ, PT ;  /* 0x000000ff7200720c */ /* 0x000ff60003f05270 */
[----:B------:R-:W-:Y:S05]  /*7a30*/  @P1 IMAD R0, R105, 0x1000, R100 ;  /* 0x0000100069001824 */ /* 0x000fea00078e0264 */
[----:B------:R-:W-:Y:S05]  /*7a40*/  @P1 IADD3 R3, PT, PT, R0, UR49, RZ ;  /* 0x0000003100031c10 */ /* 0x000fea000fffe0ff */
[----:B------:R-:W-:Y:S01]  /*7a50*/  @P1 IMAD.IADD R3, R3, 0x1, R124 ;  /* 0x0000000103031824 */ /* 0x000fe200078e027c */
[----:B------:R-:W-:Y:S06]  /*7a60*/  @P0 BRA `(.L_x_140) ;  /* 0x00000000000c0947 */ /* 0x000fec0003800000 */
[----:B------:R-:W-:Y:S04]  /*7a70*/  SHF.L.U32 R2, R104, 0x1f, RZ ;  /* 0x0000001f68027819 */ /* 0x000fe800000006ff */
[----:B------:R-:W2:Y:S02]  /*7a80*/  SYNCS.PHASECHK.TRANS64.TRYWAIT P0, [R125+URZ+0x1a0], R2 ;  /* 0x0001a0027d0075a7 */ /* 0x000ea400080011ff */
[----:B--2---:R-:W-:Y:S05]  /*7a90*/  @!P0 BRA `(.L_x_141) ;  /* 0x0000002000188947 */ /* 0x004fea0003800000 */
.L_x_140:
[----:B------:R-:W-:Y:S05]  /*7aa0*/  BSYNC B0 ;  /* 0x0000000000007941 */ /* 0x000fea0003800000 */
.L_x_139:
[----:B------:R-:W-:Y:S01]  /*7ab0*/  ISETP.NE.AND P0, PT, R115, RZ, PT ;  /* 0x000000ff7300720c */ /* 0x000fe20003f05270 */
[----:B--2---:R-:W-:Y:S02]  /*7ac0*/  VIADD R125, R125, 0x1b0 ;  /* 0x000001b07d7d7836 */ /* 0x004fe40000000000 */
[----:B------:R-:W-:Y:S02]  /*7ad0*/  IMAD.U32 R2, RZ, RZ, UR37 ;  /* 0x00000025ff027e24 */ /* 0x000fe4000f8e00ff */
[----:B------:R-:W-:Y:S03]  /*7ae0*/  VIADD R105, R105, 0x1 ;  /* 0x0000000169697836 */ /* 0x000fe60000000000 */
[----:B------:R-:W-:Y:S05]  /*7af0*/  PRMT R2, R2, 0x654, R125 ;  /* 0x0000065402027816 */ /* 0x000fea000000007d */
[----:B------:R2:W3:Y:S04]  /*7b00*/  @P0 LDS.128 R80, [R0+UR49+0x300] ;  /* 0x0003003100500984 */ /* 0x0004e80008000c00 */
[----:B------:R2:W4:Y:S01]  /*7b10*/  @P0 LDS.128 R84, [R3+0x300] ;  /* 0x0003000003540984 */ /* 0x0005220000000c00 */
        /* <DEDUP_REMOVED lines=11> */
.L_x_138:
[----:B------:R-:W-:Y:S05]  /*7bd0*/  BSYNC B1 ;  /* 0x0000000000017941 */ /* 0x000fea0003800000 */
.L_x_137:
[----:B--2---:R-:W-:Y:S05]  /*7be0*/  VIADD R3, R48, 0x20 ;  /* 0x0000002030037836 */ /* 0x004fea0000000000 */
[----:B------:R-:W-:Y:S04]  /*7bf0*/  SHF.R.U32.HI R3, RZ, 0x15, R3 ;  /* 0x00000015ff037819 */ /* 0x000fe80000011603 */
[----:B------:R-:W-:Y:S11]  /*7c00*/  LOP3.LUT P0, RZ, R3, 0x3, R102, 0x48, !PT ;  /* 0x0000000303ff7812 */ /* 0x000ff60007804866 */
[----:B------:R-:W-:Y:S02]  /*7c10*/  @!UPT UIADD3 URZ, UPT, UPT, URZ, URZ, URZ ;  /* 0x000000fffffff290 */ /* 0x000fe4000fffe0ff */
[----:B------:R-:W-:Y:S05]  /*7c20*/  @!P0 BRA `(.L_x_142) ;  /* 0x0000000000408947 */ /* 0x000fea0003800000 */
[----:B------:R-:W2:Y:S01]  /*7c30*/  LDCU.64 UR8, c[0x4][0x70] ;  /* 0x01000e00ff0877ac */ /* 0x000ea20008000a00 */
[----:B------:R-:W-:Y:S01]  /*7c40*/  MOV R3, 0x0 ;  /* 0x0000000000037802 */ /* 0x000fe20000000f00 */
[----:B------:R-:W-:Y:S02]  /*7c50*/  HFMA2 R12, -RZ, RZ, 0, 5.9604644775390625e-08 ;  /* 0x00000001ff0c7431 */ /* 0x000fe400000001ff */
[----:B------:R-:W-:Y:S02]  /*7c60*/  IMAD.MOV.U32 R8, RZ, RZ, 0x192 ;  /* 0x00000192ff087424 */ /* 0x000fe400078e00ff */
[----:B------:R-:W-:Y:S01]  /*7c70*/  IMAD.MOV.U32 R13, RZ, RZ, RZ ;  /* 0x000000ffff0d7224 */ /* 0x000fe200078e00ff */
[----:B------:R-:W5:Y:S01]  /*7c80*/  LDCU.64 UR6, c[0x4][0x78] ;  /* 0x01000f00ff0677ac */ /* 0x000f620008000a00 */
[----:B------:R-:W1:Y:S01]  /*7c90*/  LDC.64 R2, c[0x4][R3] ;  /* 0x0100000003027b82 */ /* 0x000e620000000a00 */
[----:B------:R-:W3:Y:S01]  /*7ca0*/  LDCU.64 UR4, c[0x4][0x10] ;  /* 0x01000200ff0477ac */ /* 0x000ee20008000a00 */
[----:B--2---:R-:W-:Y:S01]  /*7cb0*/  MOV R5, UR9 ;  /* 0x0000000900057c02 */ /* 0x004fe20008000f00 */
[----:B------:R-:W-:Y:S01]  /*7cc0*/  IMAD.U32 R4, RZ, RZ, UR8 ;  /* 0x00000008ff047e24 */ /* 0x000fe2000f8e00ff */
[----:B-----5:R-:W-:Y:S01]  /*7cd0*/  MOV R7, UR7 ;  /* 0x0000000700077c02 */ /* 0x020fe20008000f00 */
[----:B------:R-:W-:Y:S01]  /*7ce0*/  IMAD.U32 R6, RZ, RZ, UR6 ;  /* 0x00000006ff067e24 */ /* 0x000fe2000f8e00ff */
[----:B---3--:R-:W-:Y:S01]  /*7cf0*/  MOV R11, UR5 ;  /* 0x00000005000b7c02 */ /* 0x008fe20008000f00 */
[----:B------:R-:W-:Y:S02]  /*7d00*/  IMAD.U32 R10, RZ, RZ, UR4 ;  /* 0x00000004ff0a7e24 */ /* 0x000fe4000f8e00ff */
[----:B------:R-:W-:Y:S07]  /*7d10*/  LEPC R20, `(.L_x_142) ;  /* 0x000000001014794e */ /* 0x000fee0000000000 */
[----:B-1--4-:R-:W-:Y:S05]  /*7d20*/  CALL.ABS.NOINC R2 ;  /* 0x0000000002007343 */ /* 0x012fea0003c00000 */
.L_x_142:
[----:B------:R-:W-:Y:S01]  /*7d30*/  ISETP.NE.AND P0, PT, R109, RZ, PT ;  /* 0x000000ff6d00720c */ /* 0x000fe20003f05270 */
[----:B------:R-:W-:Y:S05]  /*7d40*/  WARPSYNC.ALL ;  /* 0x0000000000007948 */ /* 0x000fea0003800000 */
[----:B------:R-:W-:Y:S01]  /*7d50*/  R2UR UR4, R48 ;  /* 0x00000000300472ca */ /* 0x000fe200000e0000 */
[----:B------:R-:W-:Y:S01]  /*7d60*/  BSSY.RECONVERGENT B0, `(.L_x_143) ;  /* 0x000009f000007945 */ /* 0x000fe20003800200 */
[-C--:B---3--:R-:W-:Y:S02]  /*7d70*/  F2FP.F16.E5M2.UNPACK_B R51, R80.reuse ;  /* 0x00000050ff33723e */ /* 0x088fe400020004ff */
[----:B------:R-:W-:Y:S02]  /*7d80*/  F2FP.F16.E5M2.UNPACK_B R80, R80.H1 ;  /* 0x00000050ff50723e */ /* 0x000fe400030004ff */
[-C--:B------:R-:W-:Y:S01]  /*7d90*/  F2FP.F16.E5M2.UNPACK_B R55, R81.reuse ;  /* 0x00000051ff37723e */ /* 0x080fe200020004ff */
[--C-:B------:R-:W-:Y:S01]  /*7da0*/  HADD2.F32 R50, -RZ, R51.reuse.H0_H0 ;  /* 0x20000033ff327230 */ /* 0x100fe20000004100 */
[----:B------:R-:W-:Y:S01]  /*7db0*/  F2FP.F16.E5M2.UNPACK_B R81, R81.H1 ;  /* 0x00000051ff51723e */ /* 0x000fe200030004ff */
[----:B------:R-:W-:Y:S01]  /*7dc0*/  HADD2.F32 R52, -RZ, R51.H1_H1 ;  /* 0x30000033ff347230 */ /* 0x000fe20000004100 */
[-C--:B------:R-:W-:Y:S01]  /*7dd0*/  F2FP.F16.E5M2.UNPACK_B R59, R82.reuse ;  /* 0x00000052ff3b723e */ /* 0x080fe200020004ff */
[--C-:B------:R-:W-:Y:S01]  /*7de0*/  HADD2.F32 R51, -RZ, R80.reuse.H0_H0 ;  /* 0x20000050ff337230 */ /* 0x100fe20000004100 */
[----:B------:R-:W-:Y:S01]  /*7df0*/  F2FP.F16.E5M2.UNPACK_B R82, R82.H1 ;  /* 0x00000052ff52723e */ /* 0x000fe200030004ff */
[----:B------:R-:W2:Y:S01]  /*7e00*/  LDTM.x32 R4, tmem[UR4+0x20] ;  /* 0x00002004000479ee */ /* 0x000ea200082c0000 */
[----:B------:R-:W-:Y:S01]  /*7e10*/  NOP ;  /* 0x0000000000007918 */ /* 0x000fe20000000000 */
[----:B------:R-:W-:Y:S01]  /*7e20*/  IADD3 R111, PT, PT, R111, 0x210, RZ ;  /* 0x000002106f6f7810 */ /* 0x000fe20007ffe0ff */
[--C-:B------:R-:W-:Y:S01]  /*7e30*/  HADD2.F32 R53, -RZ, R55.reuse.H0_H0 ;  /* 0x20000037ff357230 */ /* 0x100fe20000004100 */
[----:B------:R-:W-:Y:S01]  /*7e40*/  F2FP.F16.E5M2.UNPACK_B R63, R83 ;  /* 0x00000053ff3f723e */ /* 0x000fe200020004ff */
[----:B------:R-:W-:Y:S01]  /*7e50*/  HADD2.F32 R56, -RZ, R55.H1_H1 ;  /* 0x30000037ff387230 */ /* 0x000fe20000004100 */
[----:B------:R-:W-:Y:S01]  /*7e60*/  LOP3.LUT R111, R111, 0xfefffff8, RZ, 0xc0, !PT ;  /* 0xfefffff86f6f7812 */ /* 0x000fe200078ec0ff */
[--C-:B------:R-:W-:Y:S01]  /*7e70*/  HADD2.F32 R57, -RZ, R59.reuse.H0_H0 ;  /* 0x2000003bff397230 */ /* 0x100fe20000004100 */
[----:B----4-:R-:W-:Y:S01]  /*7e80*/  F2FP.F16.E5M2.UNPACK_B R67, R84 ;  /* 0x00000054ff43723e */ /* 0x010fe200020004ff */
[----:B------:R-:W-:Y:S01]  /*7e90*/  HADD2.F32 R60, -RZ, R59.H1_H1 ;  /* 0x3000003bff3c7230 */ /* 0x000fe20000004100 */
[----:B--2---:R2:W-:Y:S01]  /*7ea0*/  SYNCS.ARRIVE.TRANS64.RED.A1T0 RZ, [R111+URZ], RZ ;  /* 0x000000ff6fff79a7 */ /* 0x0045e200081004ff */
[--C-:B------:R-:W-:Y:S01]  /*7eb0*/  HADD2.F32 R61, -RZ, R63.reuse.H0_H0 ;  /* 0x2000003fff3d7230 */ /* 0x100fe20000004100 */
[----:B------:R-:W-:Y:S01]  /*7ec0*/  F2FP.F16.E5M2.UNPACK_B R71, R85 ;  /* 0x00000055ff47723e */ /* 0x000fe200020004ff */
[----:B------:R-:W-:Y:S01]  /*7ed0*/  HADD2.F32 R64, -RZ, R63.H1_H1 ;  /* 0x3000003fff407230 */ /* 0x000fe20000004100 */
[----:B------:R-:W-:Y:S01]  /*7ee0*/  F2FP.F16.E5M2.UNPACK_B R75, R86 ;  /* 0x00000056ff4b723e */ /* 0x000fe200020004ff */
[--C-:B------:R-:W-:Y:S01]  /*7ef0*/  HADD2.F32 R65, -RZ, R67.reuse.H0_H0 ;  /* 0x20000043ff417230 */ /* 0x100fe20000004100 */
[----:B------:R-:W-:Y:S01]  /*7f00*/  F2FP.F16.E5M2.UNPACK_B R79, R87 ;  /* 0x00000057ff4f723e */ /* 0x000fe200020004ff */
[----:B------:R-:W-:Y:S01]  /*7f10*/  HADD2.F32 R68, -RZ, R67.H1_H1 ;  /* 0x30000043ff447230 */ /* 0x000fe20000004100 */
[----:B------:R-:W-:Y:S01]  /*7f20*/  F2FP.F16.E5M2.UNPACK_B R83, R83.H1 ;  /* 0x00000053ff53723e */ /* 0x000fe200030004ff */
[--C-:B------:R-:W-:Y:S01]  /*7f30*/  HADD2.F32 R69, -RZ, R71.reuse.H0_H0 ;  /* 0x20000047ff457230 */ /* 0x100fe20000004100 */
[----:B------:R-:W-:Y:S01]  /*7f40*/  F2FP.F16.E5M2.UNPACK_B R84, R84.H1 ;  /* 0x00000054ff54723e */ /* 0x000fe200030004ff */
[----:B------:R-:W-:Y:S01]  /*7f50*/  HADD2.F32 R71, -RZ, R71.H1_H1 ;  /* 0x30000047ff477230 */ /* 0x000fe20000004100 */
[----:B------:R-:W-:Y:S01]  /*7f60*/  F2FP.F16.E5M2.UNPACK_B R85, R85.H1 ;  /* 0x00000055ff55723e */ /* 0x000fe200030004ff */
[--C-:B------:R-:W-:Y:S02]  /*7f70*/  HADD2.F32 R73, -RZ, R75.reuse.H0_H0 ;  /* 0x2000004bff497230 */ /* 0x100fe40000004100 */
[C---:B------:R-:W-:Y:S01]  /*7f80*/  FMUL R4, R46.reuse, R4 ;  /* 0x000000042e047220 */ /* 0x040fe20000400000 */
        /* <DEDUP_REMOVED lines=16> */
[--C-:B------:R-:W-:Y:S02]  /*8090*/  HADD2.F32 R77, -RZ, R79.reuse.H0_H0 ;  /* 0x2000004fff4d7230 */ /* 0x100fe40000004100 */
[C---:B------:R-:W-:Y:S01]  /*80a0*/  FMUL R28, R46.reuse, R32 ;  /* 0x000000202e1c7220 */ /* 0x040fe20000400000 */
[C---:B------:R-:W-:Y:S01]  /*80b0*/  FMUL R29, R46.reuse, R33 ;  /* 0x000000212e1d7220 */ /* 0x040fe20000400000 */
[----:B------:R-:W-:Y:S02]  /*80c0*/  HADD2.F32 R54, -RZ, R80.H1_H1 ;  /* 0x30000050ff367230 */ /* 0x000fe40000004100 */
[C---:B------:R-:W-:Y:S01]  /*80d0*/  FMUL R6, R46.reuse, R6 ;  /* 0x000000062e067220 */ /* 0x040fe20000400000 */
[----:B------:R-:W-:Y:S02]  /*80e0*/  HADD2.F32 R80, -RZ, R79.H1_H1 ;  /* 0x3000004fff507230 */ /* 0x000fe40000004100 */
[C---:B------:R-:W-:Y:S01]  /*80f0*/  FMUL R7, R46.reuse, R7 ;  /* 0x000000072e077220 */ /* 0x040fe20000400000 */
[--C-:B------:R-:W-:Y:S02]  /*8100*/  HADD2.F32 R55, -RZ, R81.reuse.H0_H0 ;  /* 0x20000051ff377230 */ /* 0x100fe40000004100 */
[C---:B------:R-:W-:Y:S01]  /*8110*/  FFMA R6, R49.reuse, R51, R6 ;  /* 0x0000003331067223 */ /* 0x040fe20000000006 */
[----:B------:R-:W-:Y:S02]  /*8120*/  HADD2.F32 R58, -RZ, R81.H1_H1 ;  /* 0x30000051ff3a7230 */ /* 0x000fe40000004100 */
[C---:B------:R-:W-:Y:S01]  /*8130*/  FFMA R7, R49.reuse, R54, R7 ;  /* 0x0000003631077223 */ /* 0x040fe20000000007 */
[C---:B------:R-:W-:Y:S01]  /*8140*/  FFMA R8, R49.reuse, R53, R8 ;  /* 0x0000003531087223 */ /* 0x040fe20000000008 */
[----:B------:R-:W-:Y:S01]  /*8150*/  FFMA R9, R49, R56, R9 ;  /* 0x0000003831097223 */ /* 0x000fe20000000009 */
[C---:B------:R-:W-:Y:S01]  /*8160*/  FMUL R10, R46.reuse, R10 ;  /* 0x0000000a2e0a7220 */ /* 0x040fe20000400000 */
[C---:B------:R-:W-:Y:S01]  /*8170*/  FMUL R11, R46.reuse, R11 ;  /* 0x0000000b2e0b7220 */ /* 0x040fe20000400000 */
[--C-:B------:R-:W-:Y:S01]  /*8180*/  HADD2.F32 R59, -RZ, R82.reuse.H0_H0 ;  /* 0x20000052ff3b7230 */ /* 0x100fe20000004100 */
[----:B-1----:R-:W-:Y:S01]  /*8190*/  F2FP.SATFINITE.E5M2.F32.PACK_AB_MERGE_C R116, R7, R6, RZ ;  /* 0x000000060774723e */ /* 0x002fe200048060ff */
[C---:B------:R-:W-:Y:S01]  /*81a0*/  FFMA R10, R49.reuse, R55, R10 ;  /* 0x00000037310a7223 */ /* 0x040fe2000000000a */
[C---:B------:R-:W-:Y:S01]  /*81b0*/  FFMA R11, R49.reuse, R58, R11 ;  /* 0x0000003a310b7223 */ /* 0x040fe2000000000b */
[C---:B------:R-:W-:Y:S01]  /*81c0*/  FFMA R12, R49.reuse, R57, R12 ;  /* 0x00000039310c7223 */ /* 0x040fe2000000000c */
[----:B------:R-:W-:Y:S01]  /*81d0*/  F2FP.F16.E5M2.UNPACK_B R86, R86.H1 ;  /* 0x00000056ff56723e */ /* 0x000fe200030004ff */
[----:B------:R-:W-:Y:S01]  /*81e0*/  FFMA R13, R49, R60, R13 ;  /* 0x0000003c310d7223 */ /* 0x000fe2000000000d */
[----:B------:R-:W-:Y:S01]  /*81f0*/  F2FP.SATFINITE.E5M2.F32.PACK_AB_MERGE_C R116, R5, R4, R116 ;  /* 0x000000040574723e */ /* 0x000fe20004806074 */
[----:B------:R-:W-:Y:S01]  /*8200*/  HADD2.F32 R62, -RZ, R82.H1_H1 ;  /* 0x30000052ff3e7230 */ /* 0x000fe20000004100 */
[----:B------:R-:W-:Y:S01]  /*8210*/  F2FP.SATFINITE.E5M2.F32.PACK_AB_MERGE_C R117, R11, R10, RZ ;  /* 0x0000000a0b75723e */ /* 0x000fe200048060ff */
[C---:B------:R-:W-:Y:S01]  /*8220*/  FMUL R14, R46.reuse, R14 ;  /* 0x0000000e2e0e7220 */ /* 0x040fe20000400000 */
[C---:B------:R-:W-:Y:S01]  /*8230*/  FMUL R15, R46.reuse, R15 ;  /* 0x0000000f2e0f7220 */ /* 0x040fe20000400000 */
[--C-:B------:R-:W-:Y:S01]  /*8240*/  HADD2.F32 R63, -RZ, R83.reuse.H0_H0 ;  /* 0x20000053ff3f7230 */ /* 0x100fe20000004100 */
[----:B------:R-:W-:Y:S01]  /*8250*/  F2FP.SATFINITE.E5M2.F32.PACK_AB_MERGE_C R117, R9, R8, R117 ;  /* 0x000000080975723e */ /* 0x000fe20004806075 */
[C---:B------:R-:W-:Y:S01]  /*8260*/  FFMA R14, R49.reuse, R59, R14 ;  /* 0x0000003b310e7223 */ /* 0x040fe2000000000e */
[C---:B------:R-:W-:Y:S01]  /*8270*/  FFMA R15, R49.reuse, R62, R15 ;  /* 0x0000003e310f7223 */ /* 0x040fe2000000000f */
[C---:B------:R-:W-:Y:S01]  /*8280*/  FFMA R16, R49.reuse, R61, R16 ;  /* 0x0000003d31107223 */ /* 0x040fe20000000010 */
[C---:B------:R-:W-:Y:S01]  /*8290*/  FFMA R17, R49.reuse, R64, R17 ;  /* 0x0000004031117223 */ /* 0x040fe20000000011 */
[----:B------:R-:W-:Y:S02]  /*82a0*/  HADD2.F32 R66, -RZ, R83.H1_H1 ;  /* 0x30000053ff427230 */ /* 0x000fe40000004100 */
[C---:B------:R-:W-:Y:S01]  /*82b0*/  FMUL R18, R46.reuse, R18 ;  /* 0x000000122e127220 */ /* 0x040fe20000400000 */
[C---:B------:R-:W-:Y:S01]  /*82c0*/  FMUL R19, R46.reuse, R19 ;  /* 0x000000132e137220 */ /* 0x040fe20000400000 */
[--C-:B------:R-:W-:Y:S02]  /*82d0*/  HADD2.F32 R67, -RZ, R84.reuse.H0_H0 ;  /* 0x20000054ff437230 */ /* 0x100fe40000004100 */
[C---:B------:R-:W-:Y:S01]  /*82e0*/  FMUL R22, R46.reuse, R22 ;  /* 0x000000162e167220 */ /* 0x040fe20000400000 */
[C---:B------:R-:W-:Y:S01]  /*82f0*/  FFMA R18, R49.reuse, R63, R18 ;  /* 0x0000003f31127223 */ /* 0x040fe20000000012 */
[----:B------:R-:W-:Y:S02]  /*8300*/  HADD2.F32 R70, -RZ, R84.H1_H1 ;  /* 0x30000054ff467230 */ /* 0x000fe40000004100 */
        /* <DEDUP_REMOVED lines=11> */
[----:B------:R-:W-:Y:S01]  /*83c0*/  F2FP.F16.E5M2.UNPACK_B R87, R87.H1 ;  /* 0x00000057ff57723e */ /* 0x000fe200030004ff */
        /* <DEDUP_REMOVED lines=16> */
[----:B------:R-:W-:Y:S01]  /*84d0*/  FFMA R28, R49, R77, R28 ;  /* 0x0000004d311c7223 */ /* 0x000fe2000000001c */
[----:B------:R-:W-:Y:S01]  /*84e0*/  F2FP.SATFINITE.E5M2.F32.PACK_AB_MERGE_C R119, R19, R18, RZ ;  /* 0x000000121377723e */ /* 0x000fe200048060ff */
        /* <DEDUP_REMOVED lines=14> */
[----:B--2---:R-:W-:Y:S03]  /*85d0*/  IADD3 R111, PT, PT, R44, 0x1, RZ ;  /* 0x000000012c6f7810 */ /* 0x004fe60007ffe0ff */
        /* <DEDUP_REMOVED lines=9> */
[----:B------:R-:W-:Y:S02]  /*8670*/  UIADD3 UR12, UP0, UPT, UR52, 0x680, URZ ;  /* 0x00000680340c7890 */ /* 0x000fe4000ff1e0ff */
[----:B------:R-:W-:Y:S02]  /*8680*/  UIADD3 UR9, UPT, UPT, UR41, 0x20, URZ ;  /* 0x0000002029097890 */ /* 0x000fe4000fffe0ff */
[----:B------:R-:W-:Y:S02]  /*8690*/  UIADD3 UR8, UPT, UPT, UR49, 0x3300, URZ ;  /* 0x0000330031087890 */ /* 0x000fe4000fffe0ff */
[----:B------:R-:W-:Y:S01]  /*86a0*/  UIADD3.X UR13, UPT, UPT, URZ, UR53, URZ, UP0, !UPT ;  /* 0x00000035ff0d7290 */ /* 0x000fe200087fe4ff */
[----:B------:R-:W-:Y:S01]  /*86b0*/  UMOV UR10, UR42 ;  /* 0x0000002a000a7c82 */ /* 0x000fe20008000000 */
[----:B------:R-:W-:Y:S01]  /*86c0*/  UMOV UR11, UR36 ;  /* 0x00000024000b7c82 */ /* 0x000fe20008000000 */
[----:B------:R-:W-:Y:S02]  /*86d0*/  UIADD3 UR5, UPT, UPT, UR41, 0x60, URZ ;  /* 0x0000006029057890 */ /* 0x000fe4000fffe0ff */
[----:B------:R-:W-:Y:S01]  /*86e0*/  UIADD3 UR4, UPT, UPT, UR49, 0x3b00, URZ ;  /* 0x00003b0031047890 */ /* 0x000fe2000fffe0ff */
[----:B------:R-:W-:Y:S03]  /*86f0*/  UMOV UR6, UR42 ;  /* 0x0000002a00067c82 */ /* 0x000fe60008000000 */
[----:B------:R2:W-:Y:S01]  /*8700*/  UTMASTG.3D [UR8], [UR12] ;  /* 0x000000080c0073b5 */ /* 0x0005e20008010000 */
[----:B------:R-:W-:Y:S04]  /*8710*/  UMOV UR7, UR36 ;  /* 0x0000002400077c82 */ /* 0x000fe80008000000 */
[----:B------:R2:W-:Y:S01]  /*8720*/  UTMASTG.3D [UR4], [UR12] ;  /* 0x000000040c0073b5 */ /* 0x0005e20008010000 */
[----:B------:R0:W-:Y:S01]  /*8730*/  UTMACMDFLUSH ;  /* 0x00000000000079b7 */ /* 0x0001e20000000000 */
[----:B--2---:R-:W-:Y:S04]  /*8740*/  DEPBAR.LE SB0, 0x1 ;  /* 0x000080400000791a */ /* 0x004fe80000000000 */
.L_x_144:
[----:B------:R-:W-:Y:S05]  /*8750*/  BSYNC.RECONVERGENT B0 ;  /* 0x0000000000007941 */ /* 0x000fea0003800200 */
.L_x_143:
[----:B------:R-:W-:Y:S01]  /*8760*/  BAR.SYNC.DEFER_BLOCKING 0x1, 0x80 ;  /* 0x0042000000007b1d */ /* 0x000fe20000010000 */
[----:B------:R-:W-:Y:S01]  /*8770*/  ISETP.NE.AND P2, PT, R110, RZ, PT ;  /* 0x000000ff6e00720c */ /* 0x000fe20003f45270 */
[----:B------:R-:W-:Y:S01]  /*8780*/  IMAD.IADD R20, R43, 0x1, R94 ;  /* 0x000000012b147824 */ /* 0x000fe200078e025e */
[----:B------:R-:W-:Y:S01]  /*8790*/  ISETP.NE.AND P0, PT, R112, 0x2, PT ;  /* 0x000000027000780c */ /* 0x000fe20003f05270 */
[----:B------:R-:W-:Y:S01]  /*87a0*/  IMAD.IADD R21, R45, 0x1, R96 ;  /* 0x000000012d157824 */ /* 0x000fe200078e0260 */
[----:B------:R-:W-:Y:S02]  /*87b0*/  ISETP.NE.AND P1, PT, R111, 0x4, PT ;  /* 0x000000046f00780c */ /* 0x000fe40003f25270 */
[----:B------:R-:W-:Y:S02]  /*87c0*/  SEL R3, RZ, 0x1, P0 ;  /* 0x00000001ff037807 */ /* 0x000fe40000000000 */
[----:B------:R-:W-:Y:S02]  /*87d0*/  SEL R0, RZ, 0x1, P1 ;  /* 0x00000001ff007807 */ /* 0x000fe40000800000 */
[----:B------:R-:W-:Y:S02]  /*87e0*/  LOP3.LUT R106, R106, R3, RZ, 0x3c, !PT ;  /* 0x000000036a6a7212 */ /* 0x000fe400078e3cff */
[----:B------:R-:W-:Y:S02]  /*87f0*/  LOP3.LUT R107, R107, R0, RZ, 0x3c, !PT ;  /* 0x000000006b6b7212 */ /* 0x000fe400078e3cff */
[----:B------:R-:W-:Y:S02]  /*8800*/  @P2 R2UR UR36, R103 ;  /* 0x00000000672422ca */ /* 0x000fe400000e0000 */
[----:B------:R-:W-:Y:S02]  /*8810*/  SEL R112, R112, RZ, P0 ;  /* 0x000000ff70707207 */ /* 0x000fe40000000000 */
[----:B------:R-:W-:Y:S01]  /*8820*/  SEL R44, R111, RZ, P1 ;  /* 0x000000ff6f2c7207 */ /* 0x000fe20000800000 */
[----:B------:R-:W-:Y:S10]  /*8830*/  @P2 BRA `(.L_x_145) ;  /* 0xffffffd400dc2947 */ /* 0x000ff4000383ffff */
[----:B------:R-:W-:Y:S05]  /*8840*/  EXIT ;  /* 0x000000000000794d */ /* 0x000fea0003800000 */
.L_x_25:
[----:B--2---:R2:W4:Y:S02]  /*8850*/  SYNCS.PHASECHK.TRANS64.TRYWAIT P0, [R3+URZ+0x240], R2 ;  /* 0x00024002030075a7 */ /* 0x00452400080011ff */
[----:B----4-:R-:W-:Y:S05]  /*8860*/  @!P0 NANOSLEEP.SYNCS 0x989680 ;  /* 0x009896800000895d */ /* 0x010fea0003900000 */
[----:B------:R-:W4:Y:S02]  /*8870*/  @!P0 SYNCS.PHASECHK.TRANS64 P0, [R3+URZ+0x240], R2 ;  /* 0x00024002030085a7 */ /* 0x000f2400080010ff */
[----:B----4-:R-:W-:Y:S05]  /*8880*/  @!P0 BRA `(.L_x_25) ;  /* 0xfffffffc00f08947 */ /* 0x010fea000383ffff */
[----:B------:R-:W-:Y:S05]  /*8890*/  BRA `(.L_x_146) ;  /* 0xffffff9000887947 */ /* 0x000fea000383ffff */
.L_x_28:
[----:B-1----:R-:W-:-:S07]  /*88a0*/  MOV R2, UR33 ;  /* 0x0000002100027c02 */ /* 0x002fce0008000f00 */
.L_x_147:
[----:B-1----:R1:W2:Y:S02]  /*88b0*/  SYNCS.PHASECHK.TRANS64.TRYWAIT P0, [R2+URZ+0xd0], R5 ;  /* 0x0000d005020075a7 */ /* 0x0022a400080011ff */
[----:B--2---:R-:W-:Y:S05]  /*88c0*/  @!P0 NANOSLEEP.SYNCS 0x989680 ;  /* 0x009896800000895d */ /* 0x004fea0003900000 */
[----:B------:R-:W2:Y:S02]  /*88d0*/  @!P0 SYNCS.PHASECHK.TRANS64 P0, [R2+URZ+0xd0], R5 ;  /* 0x0000d005020085a7 */ /* 0x000ea400080010ff */
[----:B--2---:R-:W-:Y:S05]  /*88e0*/  @!P0 BRA `(.L_x_147) ;  /* 0xfffffffc00f08947 */ /* 0x004fea000383ffff */
[----:B------:R-:W-:Y:S05]  /*88f0*/  BRA `(.L_x_27) ;  /* 0xffffff9000ec7947 */ /* 0x000fea000383ffff */
.L_x_35:
[----:B-1----:R-:W-:-:S07]  /*8900*/  MOV R2, UR17 ;  /* 0x0000001100027c02 */ /* 0x002fce0008000f00 */
.L_x_148:
[----:B-1----:R1:W2:Y:S02]  /*8910*/  SYNCS.PHASECHK.TRANS64.TRYWAIT P0, [R2+URZ+0xd0], R5 ;  /* 0x0000d005020075a7 */ /* 0x0022a400080011ff */
[----:B--2---:R-:W-:Y:S05]  /*8920*/  @!P0 NANOSLEEP.SYNCS 0x989680 ;  /* 0x009896800000895d */ /* 0x004fea0003900000 */
[----:B------:R-:W2:Y:S02]  /*8930*/  @!P0 SYNCS.PHASECHK.TRANS64 P0, [R2+URZ+0xd0], R5 ;  /* 0x0000d005020085a7 */ /* 0x000ea400080010ff */
[----:B--2---:R-:W-:Y:S05]  /*8940*/  @!P0 BRA `(.L_x_148) ;  /* 0xfffffffc00f08947 */ /* 0x004fea000383ffff */
[----:B------:R-:W-:Y:S05]  /*8950*/  BRA `(.L_x_34) ;  /* 0xffffff9400a47947 */ /* 0x000fea000383ffff */
.L_x_40:
[----:B-1----:R1:W2:Y:S02]  /*8960*/  SYNCS.PHASECHK.TRANS64.TRYWAIT P0, [R2+URZ+0x1d0], R3 ;  /* 0x0001d003020075a7 */ /* 0x0022a400080011ff */
[----:B--2---:R-:W-:Y:S05]  /*8970*/  @!P0 NANOSLEEP.SYNCS 0x989680 ;  /* 0x009896800000895d */ /* 0x004fea0003900000 */
[----:B------:R-:W2:Y:S02]  /*8980*/  @!P0 SYNCS.PHASECHK.TRANS64 P0, [R2+URZ+0x1d0], R3 ;  /* 0x0001d003020085a7 */ /* 0x000ea400080010ff */
[----:B--2---:R-:W-:Y:S05]  /*8990*/  @!P0 BRA `(.L_x_40) ;  /* 0xfffffffc00f08947 */ /* 0x004fea000383ffff */
[----:B------:R-:W-:Y:S05]  /*89a0*/  BRA `(.L_x_149) ;  /* 0xffffff9800447947 */ /* 0x000fea000383ffff */
.L_x_44:
[----:B---3--:R-:W-:-:S07]  /*89b0*/  MOV R0, UR4 ;  /* 0x0000000400007c02 */ /* 0x008fce0008000f00 */
.L_x_150:
[----:B-1----:R1:W2:Y:S02]  /*89c0*/  SYNCS.PHASECHK.TRANS64.TRYWAIT P0, [R0+URZ], R3 ;  /* 0x00000003000075a7 */ /* 0x0022a400080011ff */
[----:B--2---:R-:W-:Y:S05]  /*89d0*/  @!P0 NANOSLEEP.SYNCS 0x989680 ;  /* 0x009896800000895d */ /* 0x004fea0003900000 */
[----:B------:R-:W2:Y:S02]  /*89e0*/  @!P0 SYNCS.PHASECHK.TRANS64 P0, [R0+URZ], R3 ;  /* 0x00000003000085a7 */ /* 0x000ea400080010ff */
[----:B--2---:R-:W-:Y:S05]  /*89f0*/  @!P0 BRA `(.L_x_150) ;  /* 0xfffffffc00f08947 */ /* 0x004fea000383ffff */
[----:B------:R-:W-:Y:S05]  /*8a00*/  BRA `(.L_x_151) ;  /* 0xffffff9c00b47947 */ /* 0x000fea000383ffff */
.L_x_45:
[----:B---3--:R-:W-:-:S07]  /*8a10*/  MOV R0, UR4 ;  /* 0x0000000400007c02 */ /* 0x008fce0008000f00 */
.L_x_152:
[----:B-1----:R1:W2:Y:S02]  /*8a20*/  SYNCS.PHASECHK.TRANS64.TRYWAIT P0, [R0+URZ], R3 ;  /* 0x00000003000075a7 */ /* 0x0022a400080011ff */
[----:B--2---:R-:W-:Y:S05]  /*8a30*/  @!P0 NANOSLEEP.SYNCS 0x989680 ;  /* 0x009896800000895d */ /* 0x004fea0003900000 */
[----:B------:R-:W2:Y:S02]  /*8a40*/  @!P0 SYNCS.PHASECHK.TRANS64 P0, [R0+URZ], R3 ;  /* 0x00000003000085a7 */ /* 0x000ea400080010ff */
[----:B--2---:R-:W-:Y:S05]  /*8a50*/  @!P0 BRA `(.L_x_152) ;  /* 0xfffffffc00f08947 */ /* 0x004fea000383ffff */
[----:B------:R-:W-:Y:S05]  /*8a60*/  BRA `(.L_x_153) ;  /* 0xffffff9c00c07947 */ /* 0x000fea000383ffff */
.L_x_46:
[----:B---3--:R-:W-:-:S07]  /*8a70*/  MOV R0, UR4 ;  /* 0x0000000400007c02 */ /* 0x008fce0008000f00 */
.L_x_154:
[----:B-1----:R1:W2:Y:S02]  /*8a80*/  SYNCS.PHASECHK.TRANS64.TRYWAIT P0, [R0+URZ], R3 ;  /* 0x00000003000075a7 */ /* 0x0022a400080011ff */
[----:B--2---:R-:W-:Y:S05]  /*8a90*/  @!P0 NANOSLEEP.SYNCS 0x989680 ;  /* 0x009896800000895d */ /* 0x004fea0003900000 */
[----:B------:R-:W2:Y:S02]  /*8aa0*/  @!P0 SYNCS.PHASECHK.TRANS64 P0, [R0+URZ], R3 ;  /* 0x00000003000085a7 */ /* 0x000ea400080010ff */
[----:B--2---:R-:W-:Y:S05]  /*8ab0*/  @!P0 BRA `(.L_x_154) ;  /* 0xfffffffc00f08947 */ /* 0x004fea000383ffff */
[----:B------:R-:W-:Y:S05]  /*8ac0*/  BRA `(.L_x_155) ;  /* 0xffffff9c00cc7947 */ /* 0x000fea000383ffff */
.L_x_47:
[----:B---3--:R-:W-:-:S07]  /*8ad0*/  MOV R0, UR4 ;  /* 0x0000000400007c02 */ /* 0x008fce0008000f00 */
.L_x_156:
[----:B-1----:R1:W2:Y:S02]  /*8ae0*/  SYNCS.PHASECHK.TRANS64.TRYWAIT P0, [R0+URZ], R3 ;  /* 0x00000003000075a7 */ /* 0x0022a400080011ff */
[----:B--2---:R-:W-:Y:S05]  /*8af0*/  @!P0 NANOSLEEP.SYNCS 0x989680 ;  /* 0x009896800000895d */ /* 0x004fea0003900000 */
[----:B------:R-:W2:Y:S02]  /*8b00*/  @!P0 SYNCS.PHASECHK.TRANS64 P0, [R0+URZ], R3 ;  /* 0x00000003000085a7 */ /* 0x000ea400080010ff */
[----:B--2---:R-:W-:Y:S05]  /*8b10*/  @!P0 BRA `(.L_x_156) ;  /* 0xfffffffc00f08947 */ /* 0x004fea000383ffff */
[----:B------:R-:W-:Y:S05]  /*8b20*/  BRA `(.L_x_157) ;  /* 0xffffff9c00d87947 */ /* 0x000fea000383ffff */
.L_x_48:
[----:B---3--:R-:W-:-:S07]  /*8b30*/  MOV R0, UR4 ;  /* 0x0000000400007c02 */ /* 0x008fce0008000f00 */
.L_x_158:
[----:B-1----:R1:W2:Y:S02]  /*8b40*/  SYNCS.PHASECHK.TRANS64.TRYWAIT P0, [R0+URZ], R3 ;  /* 0x00000003000075a7 */ /* 0x0022a400080011ff */
[----:B--2---:R-:W-:Y:S05]  /*8b50*/  @!P0 NANOSLEEP.SYNCS 0x989680 ;  /* 0x009896800000895d */ /* 0x004fea0003900000 */
[----:B------:R-:W2:Y:S02]  /*8b60*/  @!P0 SYNCS.PHASECHK.TRANS64 P0, [R0+URZ], R3 ;  /* 0x00000003000085a7 */ /* 0x000ea400080010ff */
[----:B--2---:R-:W-:Y:S05]  /*8b70*/  @!P0 BRA `(.L_x_158) ;  /* 0xfffffffc00f08947 */ /* 0x004fea000383ffff */
[----:B------:R-:W-:Y:S05]  /*8b80*/  BRA `(.L_x_159) ;  /* 0xffffff9c00e47947 */ /* 0x000fea000383ffff */
.L_x_49:
[----:B---3--:R-:W-:-:S07]  /*8b90*/  MOV R0, UR4 ;  /* 0x0000000400007c02 */ /* 0x008fce0008000f00 */
.L_x_160:
[----:B-1----:R1:W2:Y:S02]  /*8ba0*/  SYNCS.PHASECHK.TRANS64.TRYWAIT P0, [R0+URZ], R3 ;  /* 0x00000003000075a7 */ /* 0x0022a400080011ff */
[----:B--2---:R-:W-:Y:S05]  /*8bb0*/  @!P0 NANOSLEEP.SYNCS 0x989680 ;  /* 0x009896800000895d */ /* 0x004fea0003900000 */
[----:B------:R-:W2:Y:S02]  /*8bc0*/  @!P0 SYNCS.PHASECHK.TRANS64 P0, [R0+URZ], R3 ;  /* 0x00000003000085a7 */ /* 0x000ea400080010ff */
[----:B--2---:R-:W-:Y:S05]  /*8bd0*/  @!P0 BRA `(.L_x_160) ;  /* 0xfffffffc00f08947 */ /* 0x004fea000383ffff */
[----:B------:R-:W-:Y:S05]  /*8be0*/  BRA `(.L_x_161) ;  /* 0xffffff9c00f07947 */ /* 0x000fea000383ffff */
.L_x_50:
[----:B---3--:R-:W-:-:S07]  /*8bf0*/  MOV R0, UR4 ;  /* 0x0000000400007c02 */ /* 0x008fce0008000f00 */
.L_x_162:
[----:B-1----:R1:W2:Y:S02]  /*8c00*/  SYNCS.PHASECHK.TRANS64.TRYWAIT P0, [R0+URZ], R3 ;  /* 0x00000003000075a7 */ /* 0x0022a400080011ff */
[----:B--2---:R-:W-:Y:S05]  /*8c10*/  @!P0 NANOSLEEP.SYNCS 0x989680 ;  /* 0x009896800000895d */ /* 0x004fea0003900000 */
[----:B------:R-:W2:Y:S02]  /*8c20*/  @!P0 SYNCS.PHASECHK.TRANS64 P0, [R0+URZ], R3 ;  /* 0x00000003000085a7 */ /* 0x000ea400080010ff */
[----:B--2---:R-:W-:Y:S05]  /*8c30*/  @!P0 BRA `(.L_x_162) ;  /* 0xfffffffc00f08947 */ /* 0x004fea000383ffff */
[----:B------:R-:W-:Y:S05]  /*8c40*/  BRA `(.L_x_163) ;  /* 0xffffff9c00fc7947 */ /* 0x000fea000383ffff */
.L_x_51:
[----:B---3--:R-:W-:-:S07]  /*8c50*/  MOV R0, UR4 ;  /* 0x0000000400007c02 */ /* 0x008fce0008000f00 */
.L_x_164:
[----:B-1----:R1:W2:Y:S02]  /*8c60*/  SYNCS.PHASECHK.TRANS64.TRYWAIT P0, [R0+URZ], R3 ;  /* 0x00000003000075a7 */ /* 0x0022a400080011ff */
[----:B--2---:R-:W-:Y:S05]  /*8c70*/  @!P0 NANOSLEEP.SYNCS 0x989680 ;  /* 0x009896800000895d */ /* 0x004fea0003900000 */
[----:B------:R-:W2:Y:S02]  /*8c80*/  @!P0 SYNCS.PHASECHK.TRANS64 P0, [R0+URZ], R3 ;  /* 0x00000003000085a7 */ /* 0x000ea400080010ff */
[----:B--2---:R-:W-:Y:S05]  /*8c90*/  @!P0 BRA `(.L_x_164) ;  /* 0xfffffffc00f08947 */ /* 0x004fea000383ffff */
[----:B------:R-:W-:Y:S05]  /*8ca0*/  BRA `(.L_x_165) ;  /* 0xffffffa000087947 */ /* 0x000fea000383ffff */
.L_x_52:
[----:B---3--:R-:W-:-:S07]  /*8cb0*/  MOV R0, UR4 ;  /* 0x0000000400007c02 */ /* 0x008fce0008000f00 */
.L_x_166:
[----:B-1----:R1:W2:Y:S02]  /*8cc0*/  SYNCS.PHASECHK.TRANS64.TRYWAIT P0, [R0+URZ], R3 ;  /* 0x00000003000075a7 */ /* 0x0022a400080011ff */
[----:B--2---:R-:W-:Y:S05]  /*8cd0*/  @!P0 NANOSLEEP.SYNCS 0x989680 ;  /* 0x009896800000895d */ /* 0x004fea0003900000 */
[----:B------:R-:W2:Y:S02]  /*8ce0*/  @!P0 SYNCS.PHASECHK.TRANS64 P0, [R0+URZ], R3 ;  /* 0x00000003000085a7 */ /* 0x000ea400080010ff */
[----:B--2---:R-:W-:Y:S05]  /*8cf0*/  @!P0 BRA `(.L_x_166) ;  /* 0xfffffffc00f08947 */ /* 0x004fea000383ffff */
[----:B------:R-:W-:Y:S05]  /*8d00*/  BRA `(.L_x_167) ;  /* 0xffffffa000147947 */ /* 0x000fea000383ffff */
.L_x_53:
[----:B---3--:R-:W-:-:S07]  /*8d10*/  MOV R0, UR4 ;  /* 0x0000000400007c02 */ /* 0x008fce0008000f00 */
.L_x_168:
[----:B-1----:R1:W2:Y:S02]  /*8d20*/  SYNCS.PHASECHK.TRANS64.TRYWAIT P0, [R0+URZ], R3 ;  /* 0x00000003000075a7 */ /* 0x0022a400080011ff */
[----:B--2---:R-:W-:Y:S05]  /*8d30*/  @!P0 NANOSLEEP.SYNCS 0x989680 ;  /* 0x009896800000895d */ /* 0x004fea0003900000 */
[----:B------:R-:W2:Y:S02]  /*8d40*/  @!P0 SYNCS.PHASECHK.TRANS64 P0, [R0+URZ], R3 ;  /* 0x00000003000085a7 */ /* 0x000ea400080010ff */
[----:B--2---:R-:W-:Y:S05]  /*8d50*/  @!P0 BRA `(.L_x_168) ;  /* 0xfffffffc00f08947 */ /* 0x004fea000383ffff */
[----:B------:R-:W-:Y:S05]  /*8d60*/  BRA `(.L_x_169) ;  /* 0xffffffa000207947 */ /* 0x000fea000383ffff */
.L_x_54:
[----:B---3--:R-:W-:-:S07]  /*8d70*/  MOV R0, UR4 ;  /* 0x0000000400007c02 */ /* 0x008fce0008000f00 */
.L_x_170:
[----:B-1----:R1:W2:Y:S02]  /*8d80*/  SYNCS.PHASECHK.TRANS64.TRYWAIT P0, [R0+URZ], R3 ;  /* 0x00000003000075a7 */ /* 0x0022a400080011ff */
[----:B--2---:R-:W-:Y:S05]  /*8d90*/  @!P0 NANOSLEEP.SYNCS 0x989680 ;  /* 0x009896800000895d */ /* 0x004fea0003900000 */
[----:B------:R-:W2:Y:S02]  /*8da0*/  @!P0 SYNCS.PHASECHK.TRANS64 P0, [R0+URZ], R3 ;  /* 0x00000003000085a7 */ /* 0x000ea400080010ff */
[----:B--2---:R-:W-:Y:S05]  /*8db0*/  @!P0 BRA `(.L_x_170) ;  /* 0xfffffffc00f08947 */ /* 0x004fea000383ffff */
[----:B------:R-:W-:Y:S05]  /*8dc0*/  BRA `(.L_x_171) ;  /* 0xffffffa0002c7947 */ /* 0x000fea000383ffff */
.L_x_55:
[----:B---3--:R-:W-:-:S07]  /*8dd0*/  MOV R0, UR4 ;  /* 0x0000000400007c02 */ /* 0x008fce0008000f00 */
.L_x_172:
[----:B-1----:R1:W2:Y:S02]  /*8de0*/  SYNCS.PHASECHK.TRANS64.TRYWAIT P0, [R0+URZ], R3 ;  /* 0x00000003000075a7 */ /* 0x0022a400080011ff */
[----:B--2---:R-:W-:Y:S05]  /*8df0*/  @!P0 NANOSLEEP.SYNCS 0x989680 ;  /* 0x009896800000895d */ /* 0x004fea0003900000 */
[----:B------:R-:W2:Y:S02]  /*8e00*/  @!P0 SYNCS.PHASECHK.TRANS64 P0, [R0+URZ], R3 ;  /* 0x00000003000085a7 */ /* 0x000ea400080010ff */
[----:B--2---:R-:W-:Y:S05]  /*8e10*/  @!P0 BRA `(.L_x_172) ;  /* 0xfffffffc00f08947 */ /* 0x004fea000383ffff */
[----:B------:R-:W-:Y:S05]  /*8e20*/  BRA `(.L_x_173) ;  /* 0xffffffa000387947 */ /* 0x000fea000383ffff */
.L_x_56:
[----:B---3--:R-:W-:-:S07]  /*8e30*/  MOV R0, UR4 ;  /* 0x0000000400007c02 */ /* 0x008fce0008000f00 */
.L_x_174:
[----:B-1----:R1:W2:Y:S02]  /*8e40*/  SYNCS.PHASECHK.TRANS64.TRYWAIT P0, [R0+URZ], R3 ;  /* 0x00000003000075a7 */ /* 0x0022a400080011ff */
[----:B--2---:R-:W-:Y:S05]  /*8e50*/  @!P0 NANOSLEEP.SYNCS 0x989680 ;  /* 0x009896800000895d */ /* 0x004fea0003900000 */
[----:B------:R-:W2:Y:S02]  /*8e60*/  @!P0 SYNCS.PHASECHK.TRANS64 P0, [R0+URZ], R3 ;  /* 0x00000003000085a7 */ /* 0x000ea400080010ff */
[----:B--2---:R-:W-:Y:S05]  /*8e70*/  @!P0 BRA `(.L_x_174) ;  /* 0xfffffffc00f08947 */ /* 0x004fea000383ffff */
[----:B------:R-:W-:Y:S05]  /*8e80*/  BRA `(.L_x_175) ;  /* 0xffffffa000447947 */ /* 0x000fea000383ffff */
.L_x_57:
[----:B---3--:R-:W-:-:S07]  /*8e90*/  MOV R0, UR4 ;  /* 0x0000000400007c02 */ /* 0x008fce0008000f00 */
.L_x_176:
[----:B-1----:R1:W2:Y:S02]  /*8ea0*/  SYNCS.PHASECHK.TRANS64.TRYWAIT P0, [R0+URZ], R3 ;  /* 0x00000003000075a7 */ /* 0x0022a400080011ff */
[----:B--2---:R-:W-:Y:S05]  /*8eb0*/  @!P0 NANOSLEEP.SYNCS 0x989680 ;  /* 0x009896800000895d */ /* 0x004fea0003900000 */
[----:B------:R-:W2:Y:S02]  /*8ec0*/  @!P0 SYNCS.PHASECHK.TRANS64 P0, [R0+URZ], R3 ;  /* 0x00000003000085a7 */ /* 0x000ea400080010ff */
[----:B--2---:R-:W-:Y:S05]  /*8ed0*/  @!P0 BRA `(.L_x_176) ;  /* 0xfffffffc00f08947 */ /* 0x004fea000383ffff */
[----:B------:R-:W-:Y:S05]  /*8ee0*/  BRA `(.L_x_177) ;  /* 0xffffffa000507947 */ /* 0x000fea000383ffff */
.L_x_58:
[----:B---3--:R-:W-:-:S07]  /*8ef0*/  MOV R0, UR4 ;  /* 0x0000000400007c02 */ /* 0x008fce0008000f00 */
.L_x_178:
[----:B-1----:R1:W2:Y:S02]  /*8f00*/  SYNCS.PHASECHK.TRANS64.TRYWAIT P0, [R0+URZ], R3 ;  /* 0x00000003000075a7 */ /* 0x0022a400080011ff */
[----:B--2---:R-:W-:Y:S05]  /*8f10*/  @!P0 NANOSLEEP.SYNCS 0x989680 ;  /* 0x009896800000895d */ /* 0x004fea0003900000 */
[----:B------:R-:W2:Y:S02]  /*8f20*/  @!P0 SYNCS.PHASECHK.TRANS64 P0, [R0+URZ], R3 ;  /* 0x00000003000085a7 */ /* 0x000ea400080010ff */
[----:B--2---:R-:W-:Y:S05]  /*8f30*/  @!P0 BRA `(.L_x_178) ;  /* 0xfffffffc00f08947 */ /* 0x004fea000383ffff */
[----:B------:R-:W-:Y:S05]  /*8f40*/  BRA `(.L_x_179) ;  /* 0xffffffa0005c7947 */ /* 0x000fea000383ffff */
.L_x_59:
[----:B---3--:R-:W-:-:S07]  /*8f50*/  MOV R0, UR4 ;  /* 0x0000000400007c02 */ /* 0x008fce0008000f00 */
.L_x_180:
[----:B-1----:R1:W2:Y:S02]  /*8f60*/  SYNCS.PHASECHK.TRANS64.TRYWAIT P0, [R0+URZ], R3 ;  /* 0x00000003000075a7 */ /* 0x0022a400080011ff */
[----:B--2---:R-:W-:Y:S05]  /*8f70*/  @!P0 NANOSLEEP.SYNCS 0x989680 ;  /* 0x009896800000895d */ /* 0x004fea0003900000 */
[----:B------:R-:W2:Y:S02]  /*8f80*/  @!P0 SYNCS.PHASECHK.TRANS64 P0, [R0+URZ], R3 ;  /* 0x00000003000085a7 */ /* 0x000ea400080010ff */
[----:B--2---:R-:W-:Y:S05]  /*8f90*/  @!P0 BRA `(.L_x_180) ;  /* 0xfffffffc00f08947 */ /* 0x004fea000383ffff */
[----:B------:R-:W-:Y:S05]  /*8fa0*/  BRA `(.L_x_181) ;  /* 0xffffffa000687947 */ /* 0x000fea000383ffff */
.L_x_60:
[----:B---3--:R-:W-:-:S07]  /*8fb0*/  MOV R0, UR4 ;  /* 0x0000000400007c02 */ /* 0x008fce0008000f00 */
.L_x_182:
[----:B-1----:R1:W2:Y:S02]  /*8fc0*/  SYNCS.PHASECHK.TRANS64.TRYWAIT P0, [R0+URZ], R3 ;  /* 0x00000003000075a7 */ /* 0x0022a400080011ff */
[----:B--2---:R-:W-:Y:S05]  /*8fd0*/  @!P0 NANOSLEEP.SYNCS 0x989680 ;  /* 0x009896800000895d */ /* 0x004fea0003900000 */
[----:B------:R-:W2:Y:S02]  /*8fe0*/  @!P0 SYNCS.PHASECHK.TRANS64 P0, [R0+URZ], R3 ;  /* 0x00000003000085a7 */ /* 0x000ea400080010ff */
[----:B--2---:R-:W-:Y:S05]  /*8ff0*/  @!P0 BRA `(.L_x_182) ;  /* 0xfffffffc00f08947 */ /* 0x004fea000383ffff */
[----:B------:R-:W-:Y:S05]  /*9000*/  BRA `(.L_x_183) ;  /* 0xffffffa000747947 */ /* 0x000fea000383ffff */
.L_x_61:
[----:B---3--:R-:W-:-:S07]  /*9010*/  MOV R0, UR4 ;  /* 0x0000000400007c02 */ /* 0x008fce0008000f00 */
.L_x_184:
[----:B-1----:R1:W2:Y:S02]  /*9020*/  SYNCS.PHASECHK.TRANS64.TRYWAIT P0, [R0+URZ], R3 ;  /* 0x00000003000075a7 */ /* 0x0022a400080011ff */
[----:B--2---:R-:W-:Y:S05]  /*9030*/  @!P0 NANOSLEEP.SYNCS 0x989680 ;  /* 0x009896800000895d */ /* 0x004fea0003900000 */
[----:B------:R-:W2:Y:S02]  /*9040*/  @!P0 SYNCS.PHASECHK.TRANS64 P0, [R0+URZ], R3 ;  /* 0x00000003000085a7 */ /* 0x000ea400080010ff */
[----:B--2---:R-:W-:Y:S05]  /*9050*/  @!P0 BRA `(.L_x_184) ;  /* 0xfffffffc00f08947 */ /* 0x004fea000383ffff */
[----:B------:R-:W-:Y:S05]  /*9060*/  BRA `(.L_x_185) ;  /* 0xffffffa000807947 */ /* 0x000fea000383ffff */
.L_x_62:
[----:B---3--:R-:W-:-:S07]  /*9070*/  MOV R0, UR4 ;  /* 0x0000000400007c02 */ /* 0x008fce0008000f00 */
.L_x_186:
[----:B-1----:R1:W2:Y:S02]  /*9080*/  SYNCS.PHASECHK.TRANS64.TRYWAIT P0, [R0+URZ], R3 ;  /* 0x00000003000075a7 */ /* 0x0022a400080011ff */
[----:B--2---:R-:W-:Y:S05]  /*9090*/  @!P0 NANOSLEEP.SYNCS 0x989680 ;  /* 0x009896800000895d */ /* 0x004fea0003900000 */
[----:B------:R-:W2:Y:S02]  /*90a0*/  @!P0 SYNCS.PHASECHK.TRANS64 P0, [R0+URZ], R3 ;  /* 0x00000003000085a7 */ /* 0x000ea400080010ff */
[----:B--2---:R-:W-:Y:S05]  /*90b0*/  @!P0 BRA `(.L_x_186) ;  /* 0xfffffffc00f08947 */ /* 0x004fea000383ffff */
[----:B------:R-:W-:Y:S05]  /*90c0*/  BRA `(.L_x_187) ;  /* 0xffffffa0008c7947 */ /* 0x000fea000383ffff */
.L_x_63:
[----:B---3--:R-:W-:-:S07]  /*90d0*/  MOV R0, UR4 ;  /* 0x0000000400007c02 */ /* 0x008fce0008000f00 */
.L_x_188:
[----:B-1----:R1:W2:Y:S02]  /*90e0*/  SYNCS.PHASECHK.TRANS64.TRYWAIT P0, [R0+URZ], R3 ;  /* 0x00000003000075a7 */ /* 0x0022a400080011ff */
[----:B--2---:R-:W-:Y:S05]  /*90f0*/  @!P0 NANOSLEEP.SYNCS 0x989680 ;  /* 0x009896800000895d */ /* 0x004fea0003900000 */
[----:B------:R-:W2:Y:S02]  /*9100*/  @!P0 SYNCS.PHASECHK.TRANS64 P0, [R0+URZ], R3 ;  /* 0x00000003000085a7 */ /* 0x000ea400080010ff */
[----:B--2---:R-:W-:Y:S05]  /*9110*/  @!P0 BRA `(.L_x_188) ;  /* 0xfffffffc00f08947 */ /* 0x004fea000383ffff */
[----:B------:R-:W-:Y:S05]  /*9120*/  BRA `(.L_x_189) ;  /* 0xffffffa000987947 */ /* 0x000fea000383ffff */
.L_x_64:
[----:B---3--:R-:W-:-:S07]  /*9130*/  MOV R0, UR4 ;  /* 0x0000000400007c02 */ /* 0x008fce0008000f00 */
.L_x_190:
[----:B-1----:R1:W2:Y:S02]  /*9140*/  SYNCS.PHASECHK.TRANS64.TRYWAIT P0, [R0+URZ], R3 ;  /* 0x00000003000075a7 */ /* 0x0022a400080011ff */
[----:B--2---:R-:W-:Y:S05]  /*9150*/  @!P0 NANOSLEEP.SYNCS 0x989680 ;  /* 0x009896800000895d */ /* 0x004fea0003900000 */
[----:B------:R-:W2:Y:S02]  /*9160*/  @!P0 SYNCS.PHASECHK.TRANS64 P0, [R0+URZ], R3 ;  /* 0x00000003000085a7 */ /* 0x000ea400080010ff */
[----:B--2---:R-:W-:Y:S05]  /*9170*/  @!P0 BRA `(.L_x_190) ;  /* 0xfffffffc00f08947 */ /* 0x004fea000383ffff */
[----:B------:R-:W-:Y:S05]  /*9180*/  BRA `(.L_x_191) ;  /* 0xffffffa000a47947 */ /* 0x000fea000383ffff */
.L_x_65:
[----:B---3--:R-:W-:-:S07]  /*9190*/  MOV R0, UR4 ;  /* 0x0000000400007c02 */ /* 0x008fce0008000f00 */
.L_x_192:
[----:B-1----:R1:W2:Y:S02]  /*91a0*/  SYNCS.PHASECHK.TRANS64.TRYWAIT P0, [R0+URZ], R3 ;  /* 0x00000003000075a7 */ /* 0x0022a400080011ff */
[----:B--2---:R-:W-:Y:S05]  /*91b0*/  @!P0 NANOSLEEP.SYNCS 0x989680 ;  /* 0x009896800000895d */ /* 0x004fea0003900000 */
[----:B------:R-:W2:Y:S02]  /*91c0*/  @!P0 SYNCS.PHASECHK.TRANS64 P0, [R0+URZ], R3 ;  /* 0x00000003000085a7 */ /* 0x000ea400080010ff */
[----:B--2---:R-:W-:Y:S05]  /*91d0*/  @!P0 BRA `(.L_x_192) ;  /* 0xfffffffc00f08947 */ /* 0x004fea000383ffff */
[----:B------:R-:W-:Y:S05]  /*91e0*/  BRA `(.L_x_193) ;  /* 0xffffffa000b07947 */ /* 0x000fea000383ffff */
.L_x_66:
[----:B---3--:R-:W-:-:S07]  /*91f0*/  MOV R0, UR4 ;  /* 0x0000000400007c02 */ /* 0x008fce0008000f00 */
.L_x_194:
[----:B-1----:R1:W2:Y:S02]  /*9200*/  SYNCS.PHASECHK.TRANS64.TRYWAIT P0, [R0+URZ], R3 ;  /* 0x00000003000075a7 */ /* 0x0022a400080011ff */
[----:B--2---:R-:W-:Y:S05]  /*9210*/  @!P0 NANOSLEEP.SYNCS 0x989680 ;  /* 0x009896800000895d */ /* 0x004fea0003900000 */
[----:B------:R-:W2:Y:S02]  /*9220*/  @!P0 SYNCS.PHASECHK.TRANS64 P0, [R0+URZ], R3 ;  /* 0x00000003000085a7 */ /* 0x000ea400080010ff */
[----:B--2---:R-:W-:Y:S05]  /*9230*/  @!P0 BRA `(.L_x_194) ;  /* 0xfffffffc00f08947 */ /* 0x004fea000383ffff */
[----:B------:R-:W-:Y:S05]  /*9240*/  BRA `(.L_x_195) ;  /* 0xffffffa000bc7947 */ /* 0x000fea000383ffff */
.L_x_67:
[----:B---3--:R-:W-:-:S07]  /*9250*/  MOV R0, UR4 ;  /* 0x0000000400007c02 */ /* 0x008fce0008000f00 */
.L_x_196:
[----:B-1----:R1:W2:Y:S02]  /*9260*/  SYNCS.PHASECHK.TRANS64.TRYWAIT P0, [R0+URZ], R3 ;  /* 0x00000003000075a7 */ /* 0x0022a400080011ff */
[----:B--2---:R-:W-:Y:S05]  /*9270*/  @!P0 NANOSLEEP.SYNCS 0x989680 ;  /* 0x009896800000895d */ /* 0x004fea0003900000 */
[----:B------:R-:W2:Y:S02]  /*9280*/  @!P0 SYNCS.PHASECHK.TRANS64 P0, [R0+URZ], R3 ;  /* 0x00000003000085a7 */ /* 0x000ea400080010ff */
[----:B--2---:R-:W-:Y:S05]  /*9290*/  @!P0 BRA `(.L_x_196) ;  /* 0xfffffffc00f08947 */ /* 0x004fea000383ffff */
[----:B------:R-:W-:Y:S05]  /*92a0*/  BRA `(.L_x_197) ;  /* 0xffffffa000c87947 */ /* 0x000fea000383ffff */
.L_x_68:
[----:B---3--:R-:W-:-:S07]  /*92b0*/  MOV R0, UR4 ;  /* 0x0000000400007c02 */ /* 0x008fce0008000f00 */
.L_x_198:
[----:B-1----:R1:W2:Y:S02]  /*92c0*/  SYNCS.PHASECHK.TRANS64.TRYWAIT P0, [R0+URZ], R3 ;  /* 0x00000003000075a7 */ /* 0x0022a400080011ff */
[----:B--2---:R-:W-:Y:S05]  /*92d0*/  @!P0 NANOSLEEP.SYNCS 0x989680 ;  /* 0x009896800000895d */ /* 0x004fea0003900000 */
[----:B------:R-:W2:Y:S02]  /*92e0*/  @!P0 SYNCS.PHASECHK.TRANS64 P0, [R0+URZ], R3 ;  /* 0x00000003000085a7 */ /* 0x000ea400080010ff */
[----:B--2---:R-:W-:Y:S05]  /*92f0*/  @!P0 BRA `(.L_x_198) ;  /* 0xfffffffc00f08947 */ /* 0x004fea000383ffff */
[----:B------:R-:W-:Y:S05]  /*9300*/  BRA `(.L_x_199) ;  /* 0xffffffa000d47947 */ /* 0x000fea000383ffff */
.L_x_71:
[----:B-1----:R1:W2:Y:S02]  /*9310*/  SYNCS.PHASECHK.TRANS64.TRYWAIT P0, [R0+URZ+0x230], R5 ;  /* 0x00023005000075a7 */ /* 0x0022a400080011ff */
[----:B--2---:R-:W-:Y:S05]  /*9320*/  @!P0 NANOSLEEP.SYNCS 0x989680 ;  /* 0x009896800000895d */ /* 0x004fea0003900000 */
[----:B------:R-:W2:Y:S02]  /*9330*/  @!P0 SYNCS.PHASECHK.TRANS64 P0, [R0+URZ+0x230], R5 ;  /* 0x00023005000085a7 */ /* 0x000ea400080010ff */
[----:B--2---:R-:W-:Y:S05]  /*9340*/  @!P0 BRA `(.L_x_71) ;  /* 0xfffffffc00f08947 */ /* 0x004fea000383ffff */
[----:B------:R-:W-:Y:S05]  /*9350*/  BRA `(.L_x_200) ;  /* 0xffffffa400347947 */ /* 0x000fea000383ffff */
.L_x_72:
[----:B------:R-:W-:-:S07]  /*9360*/  MOV R0, UR5 ;  /* 0x0000000500007c02 */ /* 0x000fce0008000f00 */
.L_x_201:
[----:B-1----:R1:W2:Y:S02]  /*9370*/  SYNCS.PHASECHK.TRANS64.TRYWAIT P0, [R0+URZ+0x1e0], R7 ;  /* 0x0001e007000075a7 */ /* 0x0022a400080011ff */
[----:B--2---:R-:W-:Y:S05]  /*9380*/  @!P0 NANOSLEEP.SYNCS 0x989680 ;  /* 0x009896800000895d */ /* 0x004fea0003900000 */
[----:B------:R-:W2:Y:S02]  /*9390*/  @!P0 SYNCS.PHASECHK.TRANS64 P0, [R0+URZ+0x1e0], R7 ;  /* 0x0001e007000085a7 */ /* 0x000ea400080010ff */
[----:B--2---:R-:W-:Y:S05]  /*93a0*/  @!P0 BRA `(.L_x_201) ;  /* 0xfffffffc00f08947 */ /* 0x004fea000383ffff */
[----:B------:R-:W-:Y:S05]  /*93b0*/  BRA `(.L_x_202) ;  /* 0xffffffa400447947 */ /* 0x000fea000383ffff */
.L_x_73:
[----:B-1----:R1:W2:Y:S02]  /*93c0*/  SYNCS.PHASECHK.TRANS64.TRYWAIT P1, [R0+URZ+0x1d0], R5 ;  /* 0x0001d005000075a7 */ /* 0x0022a400080211ff */
[----:B--2---:R-:W-:Y:S05]  /*93d0*/  @!P1 NANOSLEEP.SYNCS 0x989680 ;  /* 0x009896800000995d */ /* 0x004fea0003900000 */
[----:B------:R-:W2:Y:S02]  /*93e0*/  @!P1 SYNCS.PHASECHK.TRANS64 P1, [R0+URZ+0x1d0], R5 ;  /* 0x0001d005000095a7 */ /* 0x000ea400080210ff */
[----:B--2---:R-:W-:Y:S05]  /*93f0*/  @!P1 BRA `(.L_x_73) ;  /* 0xfffffffc00f09947 */ /* 0x004fea000383ffff */
[----:B------:R-:W-:Y:S05]  /*9400*/  BRA `(.L_x_203) ;  /* 0xffffffa400747947 */ /* 0x000fea000383ffff */
.L_x_76:
[----:B------:R-:W-:-:S07]  /*9410*/  MOV R0, UR5 ;  /* 0x0000000500007c02 */ /* 0x000fce0008000f00 */
.L_x_204:
[----:B-1----:R1:W2:Y:S02]  /*9420*/  SYNCS.PHASECHK.TRANS64.TRYWAIT P0, [R0+URZ+0x1e0], R3 ;  /* 0x0001e003000075a7 */ /* 0x0022a400080011ff */
[----:B--2---:R-:W-:Y:S05]  /*9430*/  @!P0 NANOSLEEP.SYNCS 0x989680 ;  /* 0x009896800000895d */ /* 0x004fea0003900000 */
[----:B------:R-:W2:Y:S02]  /*9440*/  @!P0 SYNCS.PHASECHK.TRANS64 P0, [R0+URZ+0x1e0], R3 ;  /* 0x0001e003000085a7 */ /* 0x000ea400080010ff */
[----:B--2---:R-:W-:Y:S05]  /*9450*/  @!P0 BRA `(.L_x_204) ;  /* 0xfffffffc00f08947 */ /* 0x004fea000383ffff */
[----:B------:R-:W-:Y:S05]  /*9460*/  BRA `(.L_x_75) ;  /* 0xffffffa400c87947 */ /* 0x000fea000383ffff */
.L_x_85:
[----:B-1----:R-:W-:-:S04]  /*9470*/  MOV R4, UR6 ;  /* 0x0000000600047c02 */ /* 0x002fc80008000f00 */
[----:B------:R1:W2:Y:S03]  /*9480*/  SYNCS.PHASECHK.TRANS64.TRYWAIT P0, [R4+URZ+0x8], R5 ;  /* 0x00000805040075a7 */ /* 0x0002a600080011ff */
[----:B--2---:R-:W-:Y:S05]  /*9490*/  @!P0 NANOSLEEP.SYNCS 0x989680 ;  /* 0x009896800000895d */ /* 0x004fea0003900000 */
[----:B------:R-:W2:Y:S02]  /*94a0*/  @!P0 SYNCS.PHASECHK.TRANS64 P0, [R4+URZ+0x8], R5 ;  /* 0x00000805040085a7 */ /* 0x000ea400080010ff */
[----:B--2---:R-:W-:Y:S05]  /*94b0*/  @!P0 BRA `(.L_x_85) ;  /* 0xfffffffc00ec8947 */ /* 0x004fea000383ffff */
[----:B------:R-:W-:Y:S05]  /*94c0*/  BRA `(.L_x_84) ;  /* 0xffffffa8007c7947 */ /* 0x000fea000383ffff */
.L_x_87:
[----:B------:R-:W-:Y:S01]  /*94d0*/  BSSY B0, `(.L_x_205) ;  /* 0x0000006000007945 */ /* 0x000fe20003800000 */
[----:B------:R-:W-:-:S07]  /*94e0*/  MOV R15, 0xffffffff ;  /* 0xffffffff000f7802 */ /* 0x000fce0000000f00 */
[----:B-1---5:R-:W-:Y:S05]  /*94f0*/  WARPSYNC.COLLECTIVE R15, `(.L_x_206) ;  /* 0x000000000f0c7348 */ /* 0x022fea0003c00000 */
[----:B------:R-:W-:Y:S02]  /*9500*/  ELECT P6, UR79, PT ;  /* 0x00000000004f782f */ /* 0x000fe400038c0000 */
[----:B------:R-:W-:Y:S01]  /*9510*/  MOV R14, UR79 ;  /* 0x0000004f000e7c02 */ /* 0x000fe20008000f00 */
[----:B-1---5:R-:W-:Y:S10]  /*9520*/  ENDCOLLECTIVE ;  /* 0x000000000000791b */ /* 0x022ff40003800000 */
.L_x_206:
[----:B------:R-:W-:Y:S05]  /*9530*/  BSYNC B0 ;  /* 0x0000000000007941 */ /* 0x000fea0003800000 */
.L_x_205:
[----:B------:R-:W-:Y:S05]  /*9540*/  BRA `(.L_x_207) ;  /* 0xffffffa800ac7947 */ /* 0x000fea000383ffff */
.L_x_89:
[----:B-1----:R-:W-:-:S04]  /*9550*/  MOV R2, UR6 ;  /* 0x0000000600027c02 */ /* 0x002fc80008000f00 */
[----:B------:R1:W2:Y:S03]  /*9560*/  SYNCS.PHASECHK.TRANS64.TRYWAIT P0, [R2+URZ+0x8], R3 ;  /* 0x00000803020075a7 */ /* 0x0002a600080011ff */
[----:B--2---:R-:W-:Y:S05]  /*9570*/  @!P0 NANOSLEEP.SYNCS 0x989680 ;  /* 0x009896800000895d */ /* 0x004fea0003900000 */
[----:B------:R-:W2:Y:S02]  /*9580*/  @!P0 SYNCS.PHASECHK.TRANS64 P0, [R2+URZ+0x8], R3 ;  /* 0x00000803020085a7 */ /* 0x000ea400080010ff */
[----:B--2---:R-:W-:Y:S05]  /*9590*/  @!P0 BRA `(.L_x_89) ;  /* 0xfffffffc00ec8947 */ /* 0x004fea000383ffff */
[----:B------:R-:W-:Y:S05]  /*95a0*/  BRA `(.L_x_88) ;  /* 0xffffffa800b07947 */ /* 0x000fea000383ffff */
.L_x_90:
[----:B-1----:R1:W2:Y:S02]  /*95b0*/  SYNCS.PHASECHK.TRANS64.TRYWAIT P0, [R0+URZ+0x1d0], R5 ;  /* 0x0001d005000075a7 */ /* 0x0022a400080011ff */
[----:B--2---:R-:W-:Y:S05]  /*95c0*/  @!P0 NANOSLEEP.SYNCS 0x989680 ;  /* 0x009896800000895d */ /* 0x004fea0003900000 */
[----:B------:R-:W2:Y:S02]  /*95d0*/  @!P0 SYNCS.PHASECHK.TRANS64 P0, [R0+URZ+0x1d0], R5 ;  /* 0x0001d005000085a7 */ /* 0x000ea400080010ff */
[----:B--2---:R-:W-:Y:S05]  /*95e0*/  @!P0 BRA `(.L_x_90) ;  /* 0xfffffffc00f08947 */ /* 0x004fea000383ffff */
[----:B------:R-:W-:Y:S05]  /*95f0*/  BRA `(.L_x_208) ;  /* 0xffffffac008c7947 */ /* 0x000fea000383ffff */
.L_x_92:
[----:B------:R-:W-:-:S07]  /*9600*/  MOV R0, UR10 ;  /* 0x0000000a00007c02 */ /* 0x000fce0008000f00 */
.L_x_209:
[----:B-1----:R1:W2:Y:S02]  /*9610*/  SYNCS.PHASECHK.TRANS64.TRYWAIT P0, [R0+URZ+0x210], R5 ;  /* 0x00021005000075a7 */ /* 0x0022a400080011ff */
[----:B--2---:R-:W-:Y:S05]  /*9620*/  @!P0 NANOSLEEP.SYNCS 0x989680 ;  /* 0x009896800000895d */ /* 0x004fea0003900000 */
[----:B------:R-:W2:Y:S02]  /*9630*/  @!P0 SYNCS.PHASECHK.TRANS64 P0, [R0+URZ+0x210], R5 ;  /* 0x00021005000085a7 */ /* 0x000ea400080010ff */
[----:B--2---:R-:W-:Y:S05]  /*9640*/  @!P0 BRA `(.L_x_209) ;  /* 0xfffffffc00f08947 */ /* 0x004fea000383ffff */
[----:B------:R-:W-:Y:S05]  /*9650*/  BRA `(.L_x_210) ;  /* 0xffffffac00d87947 */ /* 0x000fea000383ffff */
.L_x_95:
[----:B------:R-:W-:Y:S07]  /*9660*/  MOV R0, UR9 ;  /* 0x0000000900007c02 */ /* 0x000fee0008000f00 */
.L_x_211:
[----:B-1----:R1:W2:Y:S02]  /*9670*/  SYNCS.PHASECHK.TRANS64.TRYWAIT P0, [R0+URZ], R5 ;  /* 0x00000005000075a7 */ /* 0x0022a400080011ff */
[----:B--2---:R-:W-:Y:S05]  /*9680*/  @!P0 NANOSLEEP.SYNCS 0x989680 ;  /* 0x009896800000895d */ /* 0x004fea0003900000 */
[----:B------:R-:W2:Y:S02]  /*9690*/  @!P0 SYNCS.PHASECHK.TRANS64 P0, [R0+URZ], R5 ;  /* 0x00000005000085a7 */ /* 0x000ea400080010ff */
[----:B--2---:R-:W-:Y:S05]  /*96a0*/  @!P0 BRA `(.L_x_211) ;  /* 0xfffffffc00f08947 */ /* 0x004fea000383ffff */
[----:B------:R-:W-:Y:S05]  /*96b0*/  BRA `(.L_x_94) ;  /* 0xffffffac00ec7947 */ /* 0x000fea000383ffff */
.L_x_99:
[----:B-1----:R-:W-:-:S07]  /*96c0*/  MOV R0, UR7 ;  /* 0x0000000700007c02 */ /* 0x002fce0008000f00 */
.L_x_212:
[----:B-1----:R1:W2:Y:S02]  /*96d0*/  SYNCS.PHASECHK.TRANS64.TRYWAIT P0, [R0+URZ], R3 ;  /* 0x00000003000075a7 */ /* 0x0022a400080011ff */
[----:B--2---:R-:W-:Y:S05]  /*96e0*/  @!P0 NANOSLEEP.SYNCS 0x989680 ;  /* 0x009896800000895d */ /* 0x004fea0003900000 */
[----:B------:R-:W2:Y:S02]  /*96f0*/  @!P0 SYNCS.PHASECHK.TRANS64 P0, [R0+URZ], R3 ;  /* 0x00000003000085a7 */ /* 0x000ea400080010ff */
[----:B--2---:R-:W-:Y:S05]  /*9700*/  @!P0 BRA `(.L_x_212) ;  /* 0xfffffffc00f08947 */ /* 0x004fea000383ffff */
[----:B------:R-:W-:Y:S05]  /*9710*/  BRA `(.L_x_213) ;  /* 0xffffffb000b87947 */ /* 0x000fea000383ffff */
.L_x_100:
[----:B------:R-:W-:-:S07]  /*9720*/  MOV R0, UR7 ;  /* 0x0000000700007c02 */ /* 0x000fce0008000f00 */
.L_x_214:
[----:B-1----:R1:W2:Y:S02]  /*9730*/  SYNCS.PHASECHK.TRANS64.TRYWAIT P0, [R0+URZ], R3 ;  /* 0x00000003000075a7 */ /* 0x0022a400080011ff */
[----:B--2---:R-:W-:Y:S05]  /*9740*/  @!P0 NANOSLEEP.SYNCS 0x989680 ;  /* 0x009896800000895d */ /* 0x004fea0003900000 */
[----:B------:R-:W2:Y:S02]  /*9750*/  @!P0 SYNCS.PHASECHK.TRANS64 P0, [R0+URZ], R3 ;  /* 0x00000003000085a7 */ /* 0x000ea400080010ff */
[----:B--2---:R-:W-:Y:S05]  /*9760*/  @!P0 BRA `(.L_x_214) ;  /* 0xfffffffc00f08947 */ /* 0x004fea000383ffff */
[----:B------:R-:W-:Y:S05]  /*9770*/  BRA `(.L_x_215) ;  /* 0xffffffb000c47947 */ /* 0x000fea000383ffff */
.L_x_101:
[----:B------:R-:W-:-:S07]  /*9780*/  MOV R0, UR7 ;  /* 0x0000000700007c02 */ /* 0x000fce0008000f00 */
.L_x_216:
[----:B-1----:R1:W2:Y:S02]  /*9790*/  SYNCS.PHASECHK.TRANS64.TRYWAIT P0, [R0+URZ], R3 ;  /* 0x00000003000075a7 */ /* 0x0022a400080011ff */
[----:B--2---:R-:W-:Y:S05]  /*97a0*/  @!P0 NANOSLEEP.SYNCS 0x989680 ;  /* 0x009896800000895d */ /* 0x004fea0003900000 */
[----:B------:R-:W2:Y:S02]  /*97b0*/  @!P0 SYNCS.PHASECHK.TRANS64 P0, [R0+URZ], R3 ;  /* 0x00000003000085a7 */ /* 0x000ea400080010ff */
[----:B--2---:R-:W-:Y:S05]  /*97c0*/  @!P0 BRA `(.L_x_216) ;  /* 0xfffffffc00f08947 */ /* 0x004fea000383ffff */
[----:B------:R-:W-:Y:S05]  /*97d0*/  BRA `(.L_x_217) ;  /* 0xffffffb000d07947 */ /* 0x000fea000383ffff */
.L_x_104:
[----:B------:R-:W-:-:S07]  /*97e0*/  MOV R0, UR8 ;  /* 0x0000000800007c02 */ /* 0x000fce0008000f00 */
.L_x_218:
[----:B-1----:R1:W2:Y:S02]  /*97f0*/  SYNCS.PHASECHK.TRANS64.TRYWAIT P1, [R0+URZ+0x250], R3 ;  /* 0x00025003000075a7 */ /* 0x0022a400080211ff */
[----:B--2---:R-:W-:Y:S05]  /*9800*/  @!P1 NANOSLEEP.SYNCS 0x989680 ;  /* 0x009896800000995d */ /* 0x004fea0003900000 */
[----:B------:R-:W2:Y:S02]  /*9810*/  @!P1 SYNCS.PHASECHK.TRANS64 P1, [R0+URZ+0x250], R3 ;  /* 0x00025003000095a7 */ /* 0x000ea400080210ff */
[----:B--2---:R-:W-:Y:S05]  /*9820*/  @!P1 BRA `(.L_x_218) ;  /* 0xfffffffc00f09947 */ /* 0x004fea000383ffff */
[----:B------:R-:W-:Y:S05]  /*9830*/  BRA `(.L_x_219) ;  /* 0xffffffb4001c7947 */ /* 0x000fea000383ffff */
.L_x_109:
[----:B--2---:R2:W4:Y:S02]  /*9840*/  SYNCS.PHASECHK.TRANS64.TRYWAIT P0, [R0+URZ+0x1d0], R3 ;  /* 0x0001d003000075a7 */ /* 0x00452400080011ff */
[----:B----4-:R-:W-:Y:S05]  /*9850*/  @!P0 NANOSLEEP.SYNCS 0x989680 ;  /* 0x009896800000895d */ /* 0x010fea0003900000 */
[----:B------:R-:W4:Y:S02]  /*9860*/  @!P0 SYNCS.PHASECHK.TRANS64 P0, [R0+URZ+0x1d0], R3 ;  /* 0x0001d003000085a7 */ /* 0x000f2400080010ff */
[----:B----4-:R-:W-:Y:S05]  /*9870*/  @!P0 BRA `(.L_x_109) ;  /* 0xfffffffc00f08947 */ /* 0x010fea000383ffff */
[----:B------:R-:W-:Y:S05]  /*9880*/  BRA `(.L_x_220) ;  /* 0xffffffb800287947 */ /* 0x000fea000383ffff */
.L_x_112:
[----:B------:R-:W-:Y:S07]  /*9890*/  MOV R0, UR7 ;  /* 0x0000000700007c02 */ /* 0x000fee0008000f00 */
.L_x_221:
[----:B--2---:R2:W4:Y:S02]  /*98a0*/  SYNCS.PHASECHK.TRANS64.TRYWAIT P0, [R0+URZ+0x1c8], R3 ;  /* 0x0001c803000075a7 */ /* 0x00452400080011ff */
[----:B----4-:R-:W-:Y:S05]  /*98b0*/  @!P0 NANOSLEEP.SYNCS 0x989680 ;  /* 0x009896800000895d */ /* 0x010fea0003900000 */
[----:B------:R-:W4:Y:S02]  /*98c0*/  @!P0 SYNCS.PHASECHK.TRANS64 P0, [R0+URZ+0x1c8], R3 ;  /* 0x0001c803000085a7 */ /* 0x000f2400080010ff */
[----:B----4-:R-:W-:Y:S05]  /*98d0*/  @!P0 BRA `(.L_x_221) ;  /* 0xfffffffc00f08947 */ /* 0x010fea000383ffff */
[----:B------:R-:W-:Y:S05]  /*98e0*/  BRA `(.L_x_111) ;  /* 0xffffffbc00087947 */ /* 0x000fea000383ffff */
.L_x_115:
[----:B--2---:R-:W-:Y:S07]  /*98f0*/  MOV R3, UR7 ;  /* 0x0000000700037c02 */ /* 0x004fee0008000f00 */
.L_x_222:
[----:B-1----:R1:W2:Y:S02]  /*9900*/  SYNCS.PHASECHK.TRANS64.TRYWAIT P0, [R3+URZ+0x1b0], R12 ;  /* 0x0001b00c030075a7 */ /* 0x0022a400080011ff */
[----:B--2---:R-:W-:Y:S05]  /*9910*/  @!P0 NANOSLEEP.SYNCS 0x989680 ;  /* 0x009896800000895d */ /* 0x004fea0003900000 */
[----:B------:R-:W2:Y:S02]  /*9920*/  @!P0 SYNCS.PHASECHK.TRANS64 P0, [R3+URZ+0x1b0], R12 ;  /* 0x0001b00c030085a7 */ /* 0x000ea400080010ff */
[----:B--2---:R-:W-:Y:S05]  /*9930*/  @!P0 BRA `(.L_x_222) ;  /* 0xfffffffc00f08947 */ /* 0x004fea000383ffff */
[----:B------:R-:W-:Y:S05]  /*9940*/  BRA `(.L_x_223) ;  /* 0xffffffbc00807947 */ /* 0x000fea000383ffff */
.L_x_116:
[----:B------:R-:W-:Y:S07]  /*9950*/  MOV R3, UR7 ;  /* 0x0000000700037c02 */ /* 0x000fee0008000f00 */
.L_x_224:
[----:B-1----:R1:W2:Y:S02]  /*9960*/  SYNCS.PHASECHK.TRANS64.TRYWAIT P0, [R3+URZ+0x1b8], R12 ;  /* 0x0001b80c030075a7 */ /* 0x0022a400080011ff */
[----:B--2---:R-:W-:Y:S05]  /*9970*/  @!P0 NANOSLEEP.SYNCS 0x989680 ;  /* 0x009896800000895d */ /* 0x004fea0003900000 */
[----:B------:R-:W2:Y:S02]  /*9980*/  @!P0 SYNCS.PHASECHK.TRANS64 P0, [R3+URZ+0x1b8], R12 ;  /* 0x0001b80c030085a7 */ /* 0x000ea400080010ff */
[----:B--2---:R-:W-:Y:S05]  /*9990*/  @!P0 BRA `(.L_x_224) ;  /* 0xfffffffc00f08947 */ /* 0x004fea000383ffff */
[----:B------:R-:W-:Y:S05]  /*99a0*/  BRA `(.L_x_225) ;  /* 0xffffffc000187947 */ /* 0x000fea000383ffff */
.L_x_118:
[----:B------:R-:W-:-:S07]  /*99b0*/  MOV R0, UR7 ;  /* 0x0000000700007c02 */ /* 0x000fce0008000f00 */
.L_x_226:
[----:B-1----:R1:W4:Y:S02]  /*99c0*/  SYNCS.PHASECHK.TRANS64.TRYWAIT P0, [R0+URZ+0x1b0], R3 ;  /* 0x0001b003000075a7 */ /* 0x00232400080011ff */
[----:B----4-:R-:W-:Y:S05]  /*99d0*/  @!P0 NANOSLEEP.SYNCS 0x989680 ;  /* 0x009896800000895d */ /* 0x010fea0003900000 */
[----:B------:R-:W4:Y:S02]  /*99e0*/  @!P0 SYNCS.PHASECHK.TRANS64 P0, [R0+URZ+0x1b0], R3 ;  /* 0x0001b003000085a7 */ /* 0x000f2400080010ff */
[----:B----4-:R-:W-:Y:S05]  /*99f0*/  @!P0 BRA `(.L_x_226) ;  /* 0xfffffffc00f08947 */ /* 0x010fea000383ffff */
[----:B------:R-:W-:Y:S05]  /*9a00*/  BRA `(.L_x_227) ;  /* 0xffffffc000a07947 */ /* 0x000fea000383ffff */
.L_x_120:
[----:B--2---:R2:W3:Y:S02]  /*9a10*/  SYNCS.PHASECHK.TRANS64.TRYWAIT P0, [R0+URZ+0x1d0], R3 ;  /* 0x0001d003000075a7 */ /* 0x0044e400080011ff */
[----:B---3--:R-:W-:Y:S05]  /*9a20*/  @!P0 NANOSLEEP.SYNCS 0x989680 ;  /* 0x009896800000895d */ /* 0x008fea0003900000 */
[----:B------:R-:W3:Y:S02]  /*9a30*/  @!P0 SYNCS.PHASECHK.TRANS64 P0, [R0+URZ+0x1d0], R3 ;  /* 0x0001d003000085a7 */ /* 0x000ee400080010ff */
[----:B---3--:R-:W-:Y:S05]  /*9a40*/  @!P0 BRA `(.L_x_120) ;  /* 0xfffffffc00f08947 */ /* 0x008fea000383ffff */
[----:B------:R-:W-:Y:S05]  /*9a50*/  BRA `(.L_x_228) ;  /* 0xffffffc400687947 */ /* 0x000fea000383ffff */
.L_x_131:
[----:B-1----:R1:W3:Y:S02]  /*9a60*/  SYNCS.PHASECHK.TRANS64.TRYWAIT P1, [R3+URZ+0x1a0], R0 ;  /* 0x0001a000030075a7 */ /* 0x0022e400080211ff */
[----:B---3--:R-:W-:Y:S05]  /*9a70*/  @!P1 NANOSLEEP.SYNCS 0x989680 ;  /* 0x009896800000995d */ /* 0x008fea0003900000 */
[----:B------:R-:W3:Y:S02]  /*9a80*/  @!P1 SYNCS.PHASECHK.TRANS64 P1, [R3+URZ+0x1a0], R0 ;  /* 0x0001a000030095a7 */ /* 0x000ee400080210ff */
[----:B---3--:R-:W-:Y:S05]  /*9a90*/  @!P1 BRA `(.L_x_131) ;  /* 0xfffffffc00f09947 */ /* 0x008fea000383ffff */
[----:B------:R-:W-:Y:S05]  /*9aa0*/  BRA `(.L_x_130) ;  /* 0xffffffd0007c7947 */ /* 0x000fea000383ffff */
.L_x_133:
[----:B----4-:R4:W1:Y:S02]  /*9ab0*/  SYNCS.PHASECHK.TRANS64.TRYWAIT P0, [R111+URZ+0x1f0], R4 ;  /* 0x0001f0046f0075a7 */ /* 0x01086400080011ff */
[----:B-1----:R-:W-:Y:S05]  /*9ac0*/  @!P0 NANOSLEEP.SYNCS 0x989680 ;  /* 0x009896800000895d */ /* 0x002fea0003900000 */
[----:B------:R-:W1:Y:S02]  /*9ad0*/  @!P0 SYNCS.PHASECHK.TRANS64 P0, [R111+URZ+0x1f0], R4 ;  /* 0x0001f0046f0085a7 */ /* 0x000e6400080010ff */
[----:B-1----:R-:W-:Y:S05]  /*9ae0*/  @!P0 BRA `(.L_x_133) ;  /* 0xfffffffc00f08947 */ /* 0x002fea000383ffff */
[----:B------:R-:W-:Y:S05]  /*9af0*/  BRA `(.L_x_132) ;  /* 0xffffffd000d07947 */ /* 0x000fea000383ffff */
.L_x_141:
[----:B--2---:R2:W3:Y:S02]  /*9b00*/  SYNCS.PHASECHK.TRANS64.TRYWAIT P0, [R125+URZ+0x1a0], R2 ;  /* 0x0001a0027d0075a7 */ /* 0x0044e400080011ff */
[----:B---3--:R-:W-:Y:S05]  /*9b10*/  @!P0 NANOSLEEP.SYNCS 0x989680 ;  /* 0x009896800000895d */ /* 0x008fea0003900000 */
[----:B------:R-:W3:Y:S02]  /*9b20*/  @!P0 SYNCS.PHASECHK.TRANS64 P0, [R125+URZ+0x1a0], R2 ;  /* 0x0001a0027d0085a7 */ /* 0x000ee400080010ff */
[----:B---3--:R-:W-:Y:S05]  /*9b30*/  @!P0 BRA `(.L_x_141) ;  /* 0xfffffffc00f08947 */ /* 0x008fea000383ffff */
[----:B------:R-:W-:Y:S05]  /*9b40*/  BRA `(.L_x_140) ;  /* 0xffffffdc00d47947 */ /* 0x000fea000383ffff */
        .weak           $__internal_0_$__cuda_sm10x_tcgen05_guardrail_trap_col_being_dealloced_not_returned_by_alloc
        .type           $__internal_0_$__cuda_sm10x_tcgen05_guardrail_trap_col_being_dealloced_not_returned_by_alloc,@function
        .size           $__internal_0_$__cuda_sm10x_tcgen05_guardrail_trap_col_being_dealloced_not_returned_by_alloc,($__internal_1_$__cuda_sm10x_tcgen05_guardrail_trap_phase_invalid_during_alloc - $__internal_0_$__cuda_sm10x_tcgen05_guardrail_trap_col_being_dealloced_not_returned_by_alloc)
$__internal_0_$__cuda_sm10x_tcgen05_guardrail_trap_col_being_dealloced_not_returned_by_alloc:
[----:B------:R-:W-:Y:S05]  /*9b50*/  BPT.TRAP 0x1 ;  /* 0x000000040000795c */ /* 0x000fea0000300000 */
[----:B------:R-:W-:-:S04]  /*9b60*/  HFMA2 R3, -RZ, RZ, 0, 0 ;  /* 0x00000000ff037431 */ /* 0x000fc800000001ff */
[----:B------:R-:W-:Y:S05]  /*9b70*/  RET.REL.NODEC R2 `(_ZN7cutlass13device_kernelINS_4gemm6kernel13GemmUniversalIN4cute5tupleIJiiiiEEENS1_10collective13CollectiveMmaINS1_35MainloopSm100TmaUmmaWarpSpecializedILi26ELi2ELi4ENS5_IJNS4_1CILi2EEENSA_ILi1EEESC_EEEEENS5_IJNSA_ILi128EEESF_NSA_ILi64EEEEEENS_12float_e5m2_tENS5_IJlSC_lEEESI_SJ_NS4_8TiledMMAINS4_8MMA_AtomIJNS4_10MMA_TraitsINS4_25SM100_MMA_F8F6F4_2x1SM_SSEJSI_SI_fSF_SF_NS4_17integral_constantINS4_4UMMA5MajorELSQ_0EEESR_NSO_INSP_7ScaleInELSS_0EEEST_EEEEEENS4_6LayoutINS5_IJSC_SC_SC_EEENS5_IJNSA_ILi0EEESY_SY_EEEEENS5_IJNS4_10UnderscoreES11_S11_EEEEENS4_18SM100_TMA_2SM_LOADENS4_14ComposedLayoutINS4_7SwizzleILi2ELi4ELi3EEENS4_18smem_ptr_flag_bitsILi8EEENSW_INS5_IJNSA_ILi8EEESG_EEENS5_IJSG_SC_EEEEEEEvNS4_8identityES14_S1E_vS1F_EENS_8epilogue10collective18CollectiveEpilogueINS1H_23Sm100TmaWarpSpecializedILi2ELi2ELi32ELb0ELb0EEEJNS5_IJSG_SF_SG_EEENS5_IJNSW_ISG_SC_EENSW_INS5_IJNSA_ILi32EEESB_EEENS5_IJSC_SG_EEEEEEEESI_SJ_SI_SJ_NS1H_6fusion15FusionCallbacksIS1L_NS1T_17LinearCombinationISI_fSI_fLNS_15FloatRoundStyleE2EEES1M_S1S_JEEENS4_5SM1004TMEM4LOAD26SM100_TMEM_LOAD_32dp32b32xENS4_13SM90_TMA_LOADENS15_INS16_ILi1ELi4ELi3EEES19_NSW_INS5_IJS1A_S1O_EEENS5_IJS1O_SC_EEEEEEENS4_39AutoVectorizingCopyWithAssumedAlignmentILi128EEENS4_14SM90_TMA_STOREES28_S2A_S2A_EEEvvEEEEvNT_6ParamsE) ;  /* 0xffffff6402207950 */ /* 0x000fea0003c3ffff */
        .weak           $__internal_1_$__cuda_sm10x_tcgen05_guardrail_trap_phase_invalid_during_alloc
        .type           $__internal_1_$__cuda_sm10x_tcgen05_guardrail_trap_phase_invalid_during_alloc,@function
        .size           $__internal_1_$__cuda_sm10x_tcgen05_guardrail_trap_phase_invalid_during_alloc,($__internal_2_$__cuda_sm10x_tcgen05_guardrail_trap_unallocated_columns_being_dealloced - $__internal_1_$__cuda_sm10x_tcgen05_guardrail_trap_phase_invalid_during_alloc)
$__internal_1_$__cuda_sm10x_tcgen05_guardrail_trap_phase_invalid_during_alloc:
[----:B------:R-:W-:Y:S05]  /*9b80*/  BPT.TRAP 0x1 ;  /* 0x000000040000795c */ /* 0x000fea0000300000 */
[----:B------:R-:W-:-:S04]  /*9b90*/  MOV R3, 0x0 ;  /* 0x0000000000037802 */ /* 0x000fc80000000f00 */
[----:B------:R-:W-:Y:S05]  /*9ba0*/  RET.REL.NODEC R2 `(_ZN7cutlass13device_kernelINS_4gemm6kernel13GemmUniversalIN4cute5tupleIJiiiiEEENS1_10collective13CollectiveMmaINS1_35MainloopSm100TmaUmmaWarpSpecializedILi26ELi2ELi4ENS5_IJNS4_1CILi2EEENSA_ILi1EEESC_EEEEENS5_IJNSA_ILi128EEESF_NSA_ILi64EEEEEENS_12float_e5m2_tENS5_IJlSC_lEEESI_SJ_NS4_8TiledMMAINS4_8MMA_AtomIJNS4_10MMA_TraitsINS4_25SM100_MMA_F8F6F4_2x1SM_SSEJSI_SI_fSF_SF_NS4_17integral_constantINS4_4UMMA5MajorELSQ_0EEESR_NSO_INSP_7ScaleInELSS_0EEEST_EEEEEENS4_6LayoutINS5_IJSC_SC_SC_EEENS5_IJNSA_ILi0EEESY_SY_EEEEENS5_IJNS4_10UnderscoreES11_S11_EEEEENS4_18SM100_TMA_2SM_LOADENS4_14ComposedLayoutINS4_7SwizzleILi2ELi4ELi3EEENS4_18smem_ptr_flag_bitsILi8EEENSW_INS5_IJNSA_ILi8EEESG_EEENS5_IJSG_SC_EEEEEEEvNS4_8identityES14_S1E_vS1F_EENS_8epilogue10collective18CollectiveEpilogueINS1H_23Sm100TmaWarpSpecializedILi2ELi2ELi32ELb0ELb0EEEJNS5_IJSG_SF_SG_EEENS5_IJNSW_ISG_SC_EENSW_INS5_IJNSA_ILi32EEESB_EEENS5_IJSC_SG_EEEEEEEESI_SJ_SI_SJ_NS1H_6fusion15FusionCallbacksIS1L_NS1T_17LinearCombinationISI_fSI_fLNS_15FloatRoundStyleE2EEES1M_S1S_JEEENS4_5SM1004TMEM4LOAD26SM100_TMEM_LOAD_32dp32b32xENS4_13SM90_TMA_LOADENS15_INS16_ILi1ELi4ELi3EEES19_NSW_INS5_IJS1A_S1O_EEENS5_IJS1O_SC_EEEEEEENS4_39AutoVectorizingCopyWithAssumedAlignmentILi128EEENS4_14SM90_TMA_STOREES28_S2A_S2A_EEEvvEEEEvNT_6ParamsE) ;  /* 0xffffff6402147950 */ /* 0x000fea0003c3ffff */
        .weak           $__internal_2_$__cuda_sm10x_tcgen05_guardrail_trap_unallocated_columns_being_dealloced
        .type           $__internal_2_$__cuda_sm10x_tcgen05_guardrail_trap_unallocated_columns_being_dealloced,@function
        .size           $__internal_2_$__cuda_sm10x_tcgen05_guardrail_trap_unallocated_columns_being_dealloced,(.L_x_230 - $__internal_2_$__cuda_sm10x_tcgen05_guardrail_trap_unallocated_columns_being_dealloced)
$__internal_2_$__cuda_sm10x_tcgen05_guardrail_trap_unallocated_columns_being_dealloced:
[----:B------:R-:W-:Y:S05]  /*9bb0*/  BPT.TRAP 0x1 ;  /* 0x000000040000795c */ /* 0x000fea0000300000 */
[----:B------:R-:W-:-:S04]  /*9bc0*/  HFMA2 R3, -RZ, RZ, 0, 0 ;  /* 0x00000000ff037431 */ /* 0x000fc800000001ff */
[----:B------:R-:W-:Y:S05]  /*9bd0*/  RET.REL.NODEC R2 `(_ZN7cutlass13device_kernelINS_4gemm6kernel13GemmUniversalIN4cute5tupleIJiiiiEEENS1_10collective13CollectiveMmaINS1_35MainloopSm100TmaUmmaWarpSpecializedILi26ELi2ELi4ENS5_IJNS4_1CILi2EEENSA_ILi1EEESC_EEEEENS5_IJNSA_ILi128EEESF_NSA_ILi64EEEEEENS_12float_e5m2_tENS5_IJlSC_lEEESI_SJ_NS4_8TiledMMAINS4_8MMA_AtomIJNS4_10MMA_TraitsINS4_25SM100_MMA_F8F6F4_2x1SM_SSEJSI_SI_fSF_SF_NS4_17integral_constantINS4_4UMMA5MajorELSQ_0EEESR_NSO_INSP_7ScaleInELSS_0EEEST_EEEEEENS4_6LayoutINS5_IJSC_SC_SC_EEENS5_IJNSA_ILi0EEESY_SY_EEEEENS5_IJNS4_10UnderscoreES11_S11_EEEEENS4_18SM100_TMA_2SM_LOADENS4_14ComposedLayoutINS4_7SwizzleILi2ELi4ELi3EEENS4_18smem_ptr_flag_bitsILi8EEENSW_INS5_IJNSA_ILi8EEESG_EEENS5_IJSG_SC_EEEEEEEvNS4_8identityES14_S1E_vS1F_EENS_8epilogue10collective18CollectiveEpilogueINS1H_23Sm100TmaWarpSpecializedILi2ELi2ELi32ELb0ELb0EEEJNS5_IJSG_SF_SG_EEENS5_IJNSW_ISG_SC_EENSW_INS5_IJNSA_ILi32EEESB_EEENS5_IJSC_SG_EEEEEEEESI_SJ_SI_SJ_NS1H_6fusion15FusionCallbacksIS1L_NS1T_17LinearCombinationISI_fSI_fLNS_15FloatRoundStyleE2EEES1M_S1S_JEEENS4_5SM1004TMEM4LOAD26SM100_TMEM_LOAD_32dp32b32xENS4_13SM90_TMA_LOADENS15_INS16_ILi1ELi4ELi3EEES19_NSW_INS5_IJS1A_S1O_EEENS5_IJS1O_SC_EEEEEEENS4_39AutoVectorizingCopyWithAssumedAlignmentILi128EEENS4_14SM90_TMA_STOREES28_S2A_S2A_EEEvvEEEEvNT_6ParamsE) ;  /* 0xffffff6402087950 */ /* 0x000fea0003c3ffff */
.L_x_229:
[----:B------:R-:W-:-:S00]  /*9be0*/  BRA `(.L_x_229) ;  /* 0xfffffffc00fc7947 */ /* 0x000fc0000383ffff */
[----:B------:R-:W-:-:S00]  /*9bf0*/  NOP ;  /* 0x0000000000007918 */ /* 0x000fc00000000000 */
        /* <DEDUP_REMOVED lines=8> */
.L_x_230:


//--------------------- .nv.global.init           --------------------------
	.section	.nv.global.init,"aw",@progbits
.nv.global.init:
	.type		$str$27,@object
	.size		$str$27,($str$28 - $str$27)
$str$27:
        /*0000*/ 	.byte	0x28, 0x61, 0x64, 0x64, 0x72, 0x65, 0x73, 0x73, 0x20, 0x26, 0x20, 0x6d, 0x61, 0x73, 0x6b, 0x29
        /*0010*/ 	.byte	0x20, 0x3d, 0x3d, 0x20, 0x30, 0x00
	.type		$str$28,@object
	.size		$str$28,($str$26 - $str$28)
$str$28:
        /*0016*/ 	.byte	0x2f, 0x74, 0x6d, 0x70, 0x2f, 0x63, 0x75, 0x74, 0x6c, 0x61, 0x73, 0x73, 0x5f, 0x73, 0x77, 0x65
        /*0026*/ 	.byte	0x65, 0x70, 0x5f, 0x73, 0x72, 0x63, 0x2f, 0x69, 0x6e, 0x63, 0x6c, 0x75, 0x64, 0x65, 0x2f, 0x63
        /*0036*/ 	.byte	0x75, 0x74, 0x65, 0x2f, 0x70, 0x6f, 0x69, 0x6e, 0x74, 0x65, 0x72, 0x5f, 0x66, 0x6c, 0x61, 0x67
        /*0046*/ 	.byte	0x67, 0x65, 0x64, 0x2e, 0x68, 0x70, 0x70, 0x00
	.type		$str$26,@object
	.size		$str$26,($str$25 - $str$26)
$str$26:
        /*004e*/ 	.byte	0x2f, 0x74, 0x6d, 0x70, 0x2f, 0x63, 0x75, 0x74, 0x6c, 0x61, 0x73, 0x73, 0x5f, 0x73, 0x77, 0x65
        /*005e*/ 	.byte	0x65, 0x70, 0x5f, 0x73, 0x72, 0x63, 0x2f, 0x69, 0x6e, 0x63, 0x6c, 0x75, 0x64, 0x65, 0x2f, 0x63
        /*006e*/ 	.byte	0x75, 0x74, 0x65, 0x2f, 0x61, 0x74, 0x6f, 0x6d, 0x2f, 0x63, 0x6f, 0x70, 0x79, 0x5f, 0x74, 0x72
        /*007e*/ 	.byte	0x61, 0x69, 0x74, 0x73, 0x5f, 0x73, 0x6d, 0x31, 0x30, 0x30, 0x2e, 0x68, 0x70, 0x70, 0x00
	.type		$str$25,@object
	.size		$str$25,(__unnamed_1 - $str$25)
$str$25:
        /*008d*/ 	.byte	0x28, 0x28, 0x75, 0x69, 0x6e, 0x74, 0x33, 0x32, 0x5f, 0x74, 0x28, 0x74, 0x68, 0x72, 0x65, 0x61
        /*009d*/ 	.byte	0x64, 0x49, 0x64, 0x78, 0x2e, 0x78, 0x29, 0x20, 0x2f, 0x20, 0x33, 0x32, 0x29, 0x20, 0x25, 0x20
        /*00ad*/ 	.byte	0x34, 0x29, 0x20, 0x3d, 0x3d, 0x20, 0x28, 0x28, 0x28, 0x74, 0x6d, 0x65, 0x6d, 0x5f, 0x61, 0x64
        /*00bd*/ 	.byte	0x64, 0x72, 0x20, 0x3e, 0x3e, 0x20, 0x31, 0x36, 0x29, 0x20, 0x2f, 0x20, 0x33, 0x32, 0x29, 0x20
        /*00cd*/ 	.byte	0x25, 0x20, 0x34, 0x29, 0x00
	.type		__unnamed_1,@object
	.size		__unnamed_1,(__unnamed_2 - __unnamed_1)
__unnamed_1:
        /*00d2*/ 	.byte	0x61, 0x75, 0x74, 0x6f, 0x20, 0x63, 0x75, 0x74, 0x65, 0x3a, 0x3a, 0x61, 0x73, 0x5f, 0x70, 0x6f
        /* <DEDUP_REMOVED lines=24> */
        /*0262*/ 	.byte	0x3a, 0x3a, 0x43, 0x3c, 0x34, 0x30, 0x39, 0x36, 0x3e, 0x3e, 0x3e, 0x3e, 0x5d, 0x00
	.type		__unnamed_2,@object
	.size		__unnamed_2,(.L_2 - __unnamed_2)
__unnamed_2:
        /* <DEDUP_REMOVED lines=40> */
        /*04f0*/ 	.byte	0x74, 0x65, 0x3a, 0x3a, 0x43, 0x3c, 0x30, 0x3e, 0x3e, 0x3e, 0x3e, 0x5d, 0x00
.L_2:


//--------------------- .nv.shared._ZN7cutlass13device_kernelINS_4gemm6kernel13GemmUniversalIN4cute5tupleIJiiiiEEENS1_10collective13CollectiveMmaINS1_35MainloopSm100TmaUmmaWarpSpecializedILi26ELi2ELi4ENS5_IJNS4_1CILi2EEENSA_ILi1EEESC_EEEEENS5_IJNSA_ILi128EEESF_NSA_ILi64EEEEEENS_12float_e5m2_tENS5_IJlSC_lEEESI_SJ_NS4_8TiledMMAINS4_8MMA_AtomIJNS4_10MMA_TraitsINS4_25SM100_MMA_F8F6F4_2x1SM_SSEJSI_SI_fSF_SF_NS4_17integral_constantINS4_4UMMA5MajorELSQ_0EEESR_NSO_INSP_7ScaleInELSS_0EEEST_EEEEEENS4_6LayoutINS5_IJSC_SC_SC_EEENS5_IJNSA_ILi0EEESY_SY_EEEEENS5_IJNS4_10UnderscoreES11_S11_EEEEENS4_18SM100_TMA_2SM_LOADENS4_14ComposedLayoutINS4_7SwizzleILi2ELi4ELi3EEENS4_18smem_ptr_flag_bitsILi8EEENSW_INS5_IJNSA_ILi8EEESG_EEENS5_IJSG_SC_EEEEEEEvNS4_8identityES14_S1E_vS1F_EENS_8epilogue10collective18CollectiveEpilogueINS1H_23Sm100TmaWarpSpecializedILi2ELi2ELi32ELb0ELb0EEEJNS5_IJSG_SF_SG_EEENS5_IJNSW_ISG_SC_EENSW_INS5_IJNSA_ILi32EEESB_EEENS5_IJSC_SG_EEEEEEEESI_SJ_SI_SJ_NS1H_6fusion15FusionCallbacksIS1L_NS1T_17LinearCombinationISI_fSI_fLNS_15FloatRoundStyleE2EEES1M_S1S_JEEENS4_5SM1004TMEM4LOAD26SM100_TMEM_LOAD_32dp32b32xENS4_13SM90_TMA_LOADENS15_INS16_ILi1ELi4ELi3EEES19_NSW_INS5_IJS1A_S1O_EEENS5_IJS1O_SC_EEEEEEENS4_39AutoVectorizingCopyWithAssumedAlignmentILi128EEENS4_14SM90_TMA_STOREES28_S2A_S2A_EEEvvEEEEvNT_6ParamsE --------------------------
	.section	.nv.shared._ZN7cutlass13device_kernelINS_4gemm6kernel13GemmUniversalIN4cute5tupleIJiiiiEEENS1_10collective13CollectiveMmaINS1_35MainloopSm100TmaUmmaWarpSpecializedILi26ELi2ELi4ENS5_IJNS4_1CILi2EEENSA_ILi1EEESC_EEEEENS5_IJNSA_ILi128EEESF_NSA_ILi64EEEEEENS_12float_e5m2_tENS5_IJlSC_lEEESI_SJ_NS4_8TiledMMAINS4_8MMA_AtomIJNS4_10MMA_TraitsINS4_25SM100_MMA_F8F6F4_2x1SM_SSEJSI_SI_fSF_SF_NS4_17integral_constantINS4_4UMMA5MajorELSQ_0EEESR_NSO_INSP_7ScaleInELSS_0EEEST_EEEEEENS4_6LayoutINS5_IJSC_SC_SC_EEENS5_IJNSA_ILi0EEESY_SY_EEEEENS5_IJNS4_10UnderscoreES11_S11_EEEEENS4_18SM100_TMA_2SM_LOADENS4_14ComposedLayoutINS4_7SwizzleILi2ELi4ELi3EEENS4_18smem_ptr_flag_bitsILi8EEENSW_INS5_IJNSA_ILi8EEESG_EEENS5_IJSG_SC_EEEEEEEvNS4_8identityES14_S1E_vS1F_EENS_8epilogue10collective18CollectiveEpilogueINS1H_23Sm100TmaWarpSpecializedILi2ELi2ELi32ELb0ELb0EEEJNS5_IJSG_SF_SG_EEENS5_IJNSW_ISG_SC_EENSW_INS5_IJNSA_ILi32EEESB_EEENS5_IJSC_SG_EEEEEEEESI_SJ_SI_SJ_NS1H_6fusion15FusionCallbacksIS1L_NS1T_17LinearCombinationISI_fSI_fLNS_15FloatRoundStyleE2EEES1M_S1S_JEEENS4_5SM1004TMEM4LOAD26SM100_TMEM_LOAD_32dp32b32xENS4_13SM90_TMA_LOADENS15_INS16_ILi1ELi4ELi3EEES19_NSW_INS5_IJS1A_S1O_EEENS5_IJS1O_SC_EEEEEEENS4_39AutoVectorizingCopyWithAssumedAlignmentILi128EEENS4_14SM90_TMA_STOREES28_S2A_S2A_EEEvvEEEEvNT_6ParamsE,"aw",@nobits
	.sectionflags	@""
	.align	16
	.zero		1024


//--------------------- .nv.shared.reserved.0     --------------------------
	.section	.nv.shared.reserved.0,"aw",@nobits
	.weak		__nv_reservedSMEM_offset_0_alias
	.size		__nv_reservedSMEM_offset_0_alias, 0, 64
	.other		__nv_reservedSMEM_offset_0_alias,@"STO_CUDA_RESERVED_SHARED STV_DEFAULT"
__nv_reservedSMEM_offset_0_alias:
	.zero		0
.nv.shared.reserved.0:
	.zero		64
	.weak		__nv_reservedSMEM_tcgen05_partition
	.type		__nv_reservedSMEM_tcgen05_partition,@object
	.size		__nv_reservedSMEM_tcgen05_partition,(.L_0 - __nv_reservedSMEM_tcgen05_partition)
__nv_reservedSMEM_tcgen05_partition:
	.zero		32
.L_0:


//--------------------- .nv.global                --------------------------
	.section	.nv.global,"aw",@nobits
.nv.global:
	.type		_ZN39_INTERNAL_306910ff_4_k_cu_86e8b559_87234cute1_E,@object
	.size		_ZN39_INTERNAL_306910ff_4_k_cu_86e8b559_87234cute1_E,(_ZN39_INTERNAL_306910ff_4_k_cu_86e8b559_87234cuda3std3__45__cpo6cbeginE - _ZN39_INTERNAL_306910ff_4_k_cu_86e8b559_87234cute1_E)
_ZN39_INTERNAL_306910ff_4_k_cu_86e8b559_87234cute1_E:
	.zero		1
	.type		_ZN39_INTERNAL_306910ff_4_k_cu_86e8b559_87234cuda3std3__45__cpo6cbeginE,@object
	.size		_ZN39_INTERNAL_306910ff_4_k_cu_86e8b559_87234cuda3std3__45__cpo6cbeginE,(_ZN39_INTERNAL_306910ff_4_k_cu_86e8b559_87234cuda3std3__48in_placeE - _ZN39_INTERNAL_306910ff_4_k_cu_86e8b559_87234cuda3std3__45__cpo6cbeginE)
_ZN39_INTERNAL_306910ff_4_k_cu_86e8b559_87234cuda3std3__45__cpo6cbeginE:
	.zero		1
	.type		_ZN39_INTERNAL_306910ff_4_k_cu_86e8b559_87234cuda3std3__48in_placeE,@object
	.size		_ZN39_INTERNAL_306910ff_4_k_cu_86e8b559_87234cuda3std3__48in_placeE,(_ZN39_INTERNAL_306910ff_4_k_cu_86e8b559_87234cuda3std6ranges3__45__cpo9iter_moveE - _ZN39_INTERNAL_306910ff_4_k_cu_86e8b559_87234cuda3std3__48in_placeE)
_ZN39_INTERNAL_306910ff_4_k_cu_86e8b559_87234cuda3std3__48in_placeE:
	.zero		1
	.type		_ZN39_INTERNAL_306910ff_4_k_cu_86e8b559_87234cuda3std6ranges3__45__cpo9iter_moveE,@object
	.size		_ZN39_INTERNAL_306910ff_4_k_cu_86e8b559_87234cuda3std6ranges3__45__cpo9iter_moveE,(_ZN39_INTERNAL_306910ff_4_k_cu_86e8b559_87234cuda3std3__45__cpo5beginE - _ZN39_INTERNAL_306910ff_4_k_cu_86e8b559_87234cuda3std6ranges3__45__cpo9iter_moveE)
_ZN39_INTERNAL_306910ff_4_k_cu_86e8b559_87234cuda3std6ranges3__45__cpo9iter_moveE:
	.zero		1
	.type		_ZN39_INTERNAL_306910ff_4_k_cu_86e8b559_87234cuda3std3__45__cpo5beginE,@object
	.size		_ZN39_INTERNAL_306910ff_4_k_cu_86e8b559_87234cuda3std3__45__cpo5beginE,(_ZN39_INTERNAL_306910ff_4_k_cu_86e8b559_87234cuda3std3__441_GLOBAL__N__306910ff_4_k_cu_86e8b559_87236ignoreE - _ZN39_INTERNAL_306910ff_4_k_cu_86e8b559_87234cuda3std3__45__cpo5beginE)
_ZN39_INTERNAL_306910ff_4_k_cu_86e8b559_87234cuda3std3__45__cpo5beginE:
	.zero		1
	.type		_ZN39_INTERNAL_306910ff_4_k_cu_86e8b559_87234cuda3std3__441_GLOBAL__N__306910ff_4_k_cu_86e8b559_87236ignoreE,@object
	.size		_ZN39_INTERNAL_306910ff_4_k_cu_86e8b559_87234cuda3std3__441_GLOBAL__N__306910ff_4_k_cu_86e8b559_87236ignoreE,(_ZN39_INTERNAL_306910ff_4_k_cu_86e8b559_87234cute7productE - _ZN39_INTERNAL_306910ff_4_k_cu_86e8b559_87234cuda3std3__441_GLOBAL__N__306910ff_4_k_cu_86e8b559_87236ignoreE)
_ZN39_INTERNAL_306910ff_4_k_cu_86e8b559_87234cuda3std3__441_GLOBAL__N__306910ff_4_k_cu_86e8b559_87236ignoreE:
	.zero		1
	.type		_ZN39_INTERNAL_306910ff_4_k_cu_86e8b559_87234cute7productE,@object
	.size		_ZN39_INTERNAL_306910ff_4_k_cu_86e8b559_87234cute7productE,(_ZN39_INTERNAL_306910ff_4_k_cu_86e8b559_87234cuda3std3__45__cpo3endE - _ZN39_INTERNAL_306910ff_4_k_cu_86e8b559_87234cute7productE)
_ZN39_INTERNAL_306910ff_4_k_cu_86e8b559_87234cute7productE:
	.zero		1
	.type		_ZN39_INTERNAL_306910ff_4_k_cu_86e8b559_87234cuda3std3__45__cpo3endE,@object
	.size		_ZN39_INTERNAL_306910ff_4_k_cu_86e8b559_87234cuda3std3__45__cpo3endE,(_ZN39_INTERNAL_306910ff_4_k_cu_86e8b559_87234cuda3std3__419piecewise_constructE - _ZN39_INTERNAL_306910ff_4_k_cu_86e8b559_87234cuda3std3__45__cpo3endE)
_ZN39_INTERNAL_306910ff_4_k_cu_86e8b559_87234cuda3std3__45__cpo3endE:
	.zero		1
	.type		_ZN39_INTERNAL_306910ff_4_k_cu_86e8b559_87234cuda3std3__419piecewise_constructE,@object
	.size		_ZN39_INTERNAL_306910ff_4_k_cu_86e8b559_87234cuda3std3__419piecewise_constructE,(_ZN39_INTERNAL_306910ff_4_k_cu_86e8b559_87234cuda3std3__45__cpo4cendE - _ZN39_INTERNAL_306910ff_4_k_cu_86e8b559_87234cuda3std3__419piecewise_constructE)
_ZN39_INTERNAL_306910ff_4_k_cu_86e8b559_87234cuda3std3__419piecewise_constructE:
	.zero		1
	.type		_ZN39_INTERNAL_306910ff_4_k_cu_86e8b559_87234cuda3std3__45__cpo4cendE,@object
	.size		_ZN39_INTERNAL_306910ff_4_k_cu_86e8b559_87234cuda3std3__45__cpo4cendE,(_ZN39_INTERNAL_306910ff_4_k_cu_86e8b559_87234cuda3std6ranges3__45__cpo4swapE - _ZN39_INTERNAL_306910ff_4_k_cu_86e8b559_87234cuda3std3__45__cpo4cendE)
_ZN39_INTERNAL_306910ff_4_k_cu_86e8b559_87234cuda3std3__45__cpo4cendE:
	.zero		1
	.type		_ZN39_INTERNAL_306910ff_4_k_cu_86e8b559_87234cuda3std6ranges3__45__cpo4swapE,@object
	.size		_ZN39_INTERNAL_306910ff_4_k_cu_86e8b559_87234cuda3std6ranges3__45__cpo4swapE,(.L_10 - _ZN39_INTERNAL_306910ff_4_k_cu_86e8b559_87234cuda3std6ranges3__45__cpo4swapE)
_ZN39_INTERNAL_306910ff_4_k_cu_86e8b559_87234cuda3std6ranges3__45__cpo4swapE:
	.zero		1
.L_10:


//--------------------- .nv.constant0._ZN7cutlass13device_kernelINS_4gemm6kernel13GemmUniversalIN4cute5tupleIJiiiiEEENS1_10collective13CollectiveMmaINS1_35MainloopSm100TmaUmmaWarpSpecializedILi26ELi2ELi4ENS5_IJNS4_1CILi2EEENSA_ILi1EEESC_EEEEENS5_IJNSA_ILi128EEESF_NSA_ILi64EEEEEENS_12float_e5m2_tENS5_IJlSC_lEEESI_SJ_NS4_8TiledMMAINS4_8MMA_AtomIJNS4_10MMA_TraitsINS4_25SM100_MMA_F8F6F4_2x1SM_SSEJSI_SI_fSF_SF_NS4_17integral_constantINS4_4UMMA5MajorELSQ_0EEESR_NSO_INSP_7ScaleInELSS_0EEEST_EEEEEENS4_6LayoutINS5_IJSC_SC_SC_EEENS5_IJNSA_ILi0EEESY_SY_EEEEENS5_IJNS4_10UnderscoreES11_S11_EEEEENS4_18SM100_TMA_2SM_LOADENS4_14ComposedLayoutINS4_7SwizzleILi2ELi4ELi3EEENS4_18smem_ptr_flag_bitsILi8EEENSW_INS5_IJNSA_ILi8EEESG_EEENS5_IJSG_SC_EEEEEEEvNS4_8identityES14_S1E_vS1F_EENS_8epilogue10collective18CollectiveEpilogueINS1H_23Sm100TmaWarpSpecializedILi2ELi2ELi32ELb0ELb0EEEJNS5_IJSG_SF_SG_EEENS5_IJNSW_ISG_SC_EENSW_INS5_IJNSA_ILi32EEESB_EEENS5_IJSC_SG_EEEEEEEESI_SJ_SI_SJ_NS1H_6fusion15FusionCallbacksIS1L_NS1T_17LinearCombinationISI_fSI_fLNS_15FloatRoundStyleE2EEES1M_S1S_JEEENS4_5SM1004TMEM4LOAD26SM100_TMEM_LOAD_32dp32b32xENS4_13SM90_TMA_LOADENS15_INS16_ILi1ELi4ELi3EEES19_NSW_INS5_IJS1A_S1O_EEENS5_IJS1O_SC_EEEEEEENS4_39AutoVectorizingCopyWithAssumedAlignmentILi128EEENS4_14SM90_TMA_STOREES28_S2A_S2A_EEEvvEEEEvNT_6ParamsE --------------------------
	.section	.nv.constant0._ZN7cutlass13device_kernelINS_4gemm6kernel13GemmUniversalIN4cute5tupleIJiiiiEEENS1_10collective13CollectiveMmaINS1_35MainloopSm100TmaUmmaWarpSpecializedILi26ELi2ELi4ENS5_IJNS4_1CILi2EEENSA_ILi1EEESC_EEEEENS5_IJNSA_ILi128EEESF_NSA_ILi64EEEEEENS_12float_e5m2_tENS5_IJlSC_lEEESI_SJ_NS4_8TiledMMAINS4_8MMA_AtomIJNS4_10MMA_TraitsINS4_25SM100_MMA_F8F6F4_2x1SM_SSEJSI_SI_fSF_SF_NS4_17integral_constantINS4_4UMMA5MajorELSQ_0EEESR_NSO_INSP_7ScaleInELSS_0EEEST_EEEEEENS4_6LayoutINS5_IJSC_SC_SC_EEENS5_IJNSA_ILi0EEESY_SY_EEEEENS5_IJNS4_10UnderscoreES11_S11_EEEEENS4_18SM100_TMA_2SM_LOADENS4_14ComposedLayoutINS4_7SwizzleILi2ELi4ELi3EEENS4_18smem_ptr_flag_bitsILi8EEENSW_INS5_IJNSA_ILi8EEESG_EEENS5_IJSG_SC_EEEEEEEvNS4_8identityES14_S1E_vS1F_EENS_8epilogue10collective18CollectiveEpilogueINS1H_23Sm100TmaWarpSpecializedILi2ELi2ELi32ELb0ELb0EEEJNS5_IJSG_SF_SG_EEENS5_IJNSW_ISG_SC_EENSW_INS5_IJNSA_ILi32EEESB_EEENS5_IJSC_SG_EEEEEEEESI_SJ_SI_SJ_NS1H_6fusion15FusionCallbacksIS1L_NS1T_17LinearCombinationISI_fSI_fLNS_15FloatRoundStyleE2EEES1M_S1S_JEEENS4_5SM1004TMEM4LOAD26SM100_TMEM_LOAD_32dp32b32xENS4_13SM90_TMA_LOADENS15_INS16_ILi1ELi4ELi3EEES19_NSW_INS5_IJS1A_S1O_EEENS5_IJS1O_SC_EEEEEEENS4_39AutoVectorizingCopyWithAssumedAlignmentILi128EEENS4_14SM90_TMA_STOREES28_S2A_S2A_EEEvvEEEEvNT_6ParamsE,"a",@progbits
	.sectionflags	@""
	.align	4
.nv.constant0._ZN7cutlass13device_kernelINS_4gemm6kernel13GemmUniversalIN4cute5tupleIJiiiiEEENS1_10collective13CollectiveMmaINS1_35MainloopSm100TmaUmmaWarpSpecializedILi26ELi2ELi4ENS5_IJNS4_1CILi2EEENSA_ILi1EEESC_EEEEENS5_IJNSA_ILi128EEESF_NSA_ILi64EEEEEENS_12float_e5m2_tENS5_IJlSC_lEEESI_SJ_NS4_8TiledMMAINS4_8MMA_AtomIJNS4_10MMA_TraitsINS4_25SM100_MMA_F8F6F4_2x1SM_SSEJSI_SI_fSF_SF_NS4_17integral_constantINS4_4UMMA5MajorELSQ_0EEESR_NSO_INSP_7ScaleInELSS_0EEEST_EEEEEENS4_6LayoutINS5_IJSC_SC_SC_EEENS5_IJNSA_ILi0EEESY_SY_EEEEENS5_IJNS4_10UnderscoreES11_S11_EEEEENS4_18SM100_TMA_2SM_LOADENS4_14ComposedLayoutINS4_7SwizzleILi2ELi4ELi3EEENS4_18smem_ptr_flag_bitsILi8EEENSW_INS5_IJNSA_ILi8EEESG_EEENS5_IJSG_SC_EEEEEEEvNS4_8identityES14_S1E_vS1F_EENS_8epilogue10collective18CollectiveEpilogueINS1H_23Sm100TmaWarpSpecializedILi2ELi2ELi32ELb0ELb0EEEJNS5_IJSG_SF_SG_EEENS5_IJNSW_ISG_SC_EENSW_INS5_IJNSA_ILi32EEESB_EEENS5_IJSC_SG_EEEEEEEESI_SJ_SI_SJ_NS1H_6fusion15FusionCallbacksIS1L_NS1T_17LinearCombinationISI_fSI_fLNS_15FloatRoundStyleE2EEES1M_S1S_JEEENS4_5SM1004TMEM4LOAD26SM100_TMEM_LOAD_32dp32b32xENS4_13SM90_TMA_LOADENS15_INS16_ILi1ELi4ELi3EEES19_NSW_INS5_IJS1A_S1O_EEENS5_IJS1O_SC_EEEEEEENS4_39AutoVectorizingCopyWithAssumedAlignmentILi128EEENS4_14SM90_TMA_STOREES28_S2A_S2A_EEEvvEEEEvNT_6ParamsE:
	.zero		2944


//--------------------- SYMBOLS --------------------------

	.type		.nv.reservedSmem.offset0,@object
	.size		.nv.reservedSmem.offset0,0x4
	.type		.nv.reservedSmem.cap,@object
	.size		.nv.reservedSmem.cap,0x4
	.type		__assertfail,@function
